// auto-generated by cutlass_sweep.gemm — config: {"arch": "sm_90", "cluster_m": 2, "cluster_n": 1, "dtype": "int8", "dtype_b": "int8", "layout": "nt", "stages": 0, "tile_k": 64, "tile_m": 192, "tile_n": 240}
#include "cutlass/cutlass.h"
#include "cutlass/gemm/collective/collective_builder.hpp"
#include "cutlass/gemm/device/gemm_universal_adapter.h"
#include "cutlass/gemm/kernel/gemm_universal.hpp"
#include "cutlass/epilogue/collective/collective_builder.hpp"

using ElemA = int8_t;
using ElemB = int8_t;
using ElemCD = int8_t;
using Acc  = int32_t;
using TileShape    = cute::Shape<cute::_192, cute::_240, cute::_64>;
using ClusterShape = cute::Shape<cute::_2, cute::_1, cute::_1>;

using CollectiveEpilogue = typename cutlass::epilogue::collective::CollectiveBuilder<
    cutlass::arch::Sm90, cutlass::arch::OpClassTensorOp,
    TileShape, ClusterShape,
    cutlass::epilogue::collective::EpilogueTileAuto,
    Acc, Acc,
    ElemCD, cutlass::layout::RowMajor, 128 / cutlass::sizeof_bits<ElemCD>::value,
    ElemCD, cutlass::layout::RowMajor, 128 / cutlass::sizeof_bits<ElemCD>::value,
    cutlass::epilogue::collective::EpilogueScheduleAuto
  >::CollectiveOp;

using CollectiveMainloop = typename cutlass::gemm::collective::CollectiveBuilder<
    cutlass::arch::Sm90, cutlass::arch::OpClassTensorOp,
    ElemA, cutlass::layout::RowMajor, 128 / cutlass::sizeof_bits<ElemA>::value,
    ElemB, cutlass::layout::ColumnMajor, 128 / cutlass::sizeof_bits<ElemB>::value,
    Acc,
    TileShape, ClusterShape,
    cutlass::gemm::collective::StageCountAutoCarveout<static_cast<int>(sizeof(typename CollectiveEpilogue::SharedStorage))>,
    cutlass::gemm::collective::KernelScheduleAuto
  >::CollectiveOp;

using GemmKernel = cutlass::gemm::kernel::GemmUniversal<
    cute::Shape<int,int,int,int>,
    CollectiveMainloop,
    CollectiveEpilogue
>;
using Gemm = cutlass::gemm::device::GemmUniversalAdapter<GemmKernel>;

// Force the device kernel symbol into the cubin without needing a host main.
auto* _anchor = &cutlass::device_kernel<GemmKernel>;


// ===== COMPILED SASS (sm_90a) =====

	.target	sm_90a

	.elftype	@"ET_EXEC"


//--------------------- .note.nv.tkinfo           --------------------------
	.section	.note.nv.tkinfo,"",@"SHT_NOTE"
	.sectionflags	@"SHF_NOTE_NV_TKINFO"
	.tkinfo
        /*0018*/ 	.word	0x00000002
        /*0030*/ 	.string	""
        /*0030*/ 	.string	"ptxas"
        /*0030*/ 	.string	"Cuda compilation tools, release 13.0, V13.0.88"
        /*0030*/ 	.string	"Build cuda_13.0.r13.0/compiler.36424714_0"
        /*0030*/ 	.string	"-arch sm_90a -m 64 "



//--------------------- .note.nv.cuinfo           --------------------------
	.section	.note.nv.cuinfo,"",@"SHT_NOTE"
	.sectionflags	@"SHF_NOTE_NV_CUINFO"
        /*0018*/ 	.short	0x0002
        /*001a*/ 	.short	0x005a
        /*001c*/ 	.short	0x0082
	.zero		2


//--------------------- .nv.info                  --------------------------
	.section	.nv.info,"",@"SHT_CUDA_INFO"
	.align	4


	//----- nvinfo : EIATTR_REGCOUNT
	.align		4
        /*0000*/ 	.byte	0x04, 0x2f
        /*0002*/ 	.short	(.L_15 - .L_14)
	.align		4
.L_14:
        /*0004*/ 	.word	index@(_ZN7cutlass13device_kernelINS_4gemm6kernel13GemmUniversalIN4cute5tupleIJiiiiEEENS1_10collective13CollectiveMmaINS1_34MainloopSm90TmaGmmaWarpSpecializedILi8ENS5_IJNS4_1CILi2EEENSA_ILi1EEESC_EEENS1_35KernelTmaWarpSpecializedCooperativeEEENS5_IJNSA_ILi192EEENSA_ILi240EEENSA_ILi64EEEEEEaNS5_IJlSC_lEEEaSK_NS4_8TiledMMAINS4_8MMA_AtomIJNS4_4SM904GMMA26MMA_64x16x32_S32S8S8_SS_TNEEEENS4_6LayoutISD_NS5_IJSC_NSA_ILi0EEESS_EEEEENS5_IJNS4_10UnderscoreESV_SV_EEEEENS4_13SM90_TMA_LOADENS4_14ComposedLayoutINS4_7SwizzleILi2ELi4ELi3EEENS4_18smem_ptr_flag_bitsILi8EEENSR_INS5_IJNSA_ILi8EEESI_EEENS5_IJSI_SC_EEEEEEEvNS4_8identityENS4_23SM90_TMA_LOAD_MULTICASTES18_vS19_EENS_8epilogue10collective6detail29Sm90TmaWarpSpecializedAdapterINS1D_15DefaultEpilogueIaSK_SK_NS1C_6thread17LinearCombinationIaLi1EiiLNS1H_9ScaleType4KindE0ELNS_15FloatRoundStyleE2EaEENS1_15EpilogueDefaultEEEEEvvEEEEvNT_6ParamsE)
        /*0008*/ 	.word	0x000000a8


	//----- nvinfo : EIATTR_FRAME_SIZE
	.align		4
.L_15:
        /*000c*/ 	.byte	0x04, 0x11
        /*000e*/ 	.short	(.L_17 - .L_16)
	.align		4
.L_16:
        /*0010*/ 	.word	index@(_ZN7cutlass13device_kernelINS_4gemm6kernel13GemmUniversalIN4cute5tupleIJiiiiEEENS1_10collective13CollectiveMmaINS1_34MainloopSm90TmaGmmaWarpSpecializedILi8ENS5_IJNS4_1CILi2EEENSA_ILi1EEESC_EEENS1_35KernelTmaWarpSpecializedCooperativeEEENS5_IJNSA_ILi192EEENSA_ILi240EEENSA_ILi64EEEEEEaNS5_IJlSC_lEEEaSK_NS4_8TiledMMAINS4_8MMA_AtomIJNS4_4SM904GMMA26MMA_64x16x32_S32S8S8_SS_TNEEEENS4_6LayoutISD_NS5_IJSC_NSA_ILi0EEESS_EEEEENS5_IJNS4_10UnderscoreESV_SV_EEEEENS4_13SM90_TMA_LOADENS4_14ComposedLayoutINS4_7SwizzleILi2ELi4ELi3EEENS4_18smem_ptr_flag_bitsILi8EEENSR_INS5_IJNSA_ILi8EEESI_EEENS5_IJSI_SC_EEEEEEEvNS4_8identityENS4_23SM90_TMA_LOAD_MULTICASTES18_vS19_EENS_8epilogue10collective6detail29Sm90TmaWarpSpecializedAdapterINS1D_15DefaultEpilogueIaSK_SK_NS1C_6thread17LinearCombinationIaLi1EiiLNS1H_9ScaleType4KindE0ELNS_15FloatRoundStyleE2EaEENS1_15EpilogueDefaultEEEEEvvEEEEvNT_6ParamsE)
        /*0014*/ 	.word	0x000001e8


	//----- nvinfo : EIATTR_MIN_STACK_SIZE
	.align		4
.L_17:
        /*0018*/ 	.byte	0x04, 0x12
        /*001a*/ 	.short	(.L_19 - .L_18)
	.align		4
.L_18:
        /*001c*/ 	.word	index@(_ZN7cutlass13device_kernelINS_4gemm6kernel13GemmUniversalIN4cute5tupleIJiiiiEEENS1_10collective13CollectiveMmaINS1_34MainloopSm90TmaGmmaWarpSpecializedILi8ENS5_IJNS4_1CILi2EEENSA_ILi1EEESC_EEENS1_35KernelTmaWarpSpecializedCooperativeEEENS5_IJNSA_ILi192EEENSA_ILi240EEENSA_ILi64EEEEEEaNS5_IJlSC_lEEEaSK_NS4_8TiledMMAINS4_8MMA_AtomIJNS4_4SM904GMMA26MMA_64x16x32_S32S8S8_SS_TNEEEENS4_6LayoutISD_NS5_IJSC_NSA_ILi0EEESS_EEEEENS5_IJNS4_10UnderscoreESV_SV_EEEEENS4_13SM90_TMA_LOADENS4_14ComposedLayoutINS4_7SwizzleILi2ELi4ELi3EEENS4_18smem_ptr_flag_bitsILi8EEENSR_INS5_IJNSA_ILi8EEESI_EEENS5_IJSI_SC_EEEEEEEvNS4_8identityENS4_23SM90_TMA_LOAD_MULTICASTES18_vS19_EENS_8epilogue10collective6detail29Sm90TmaWarpSpecializedAdapterINS1D_15DefaultEpilogueIaSK_SK_NS1C_6thread17LinearCombinationIaLi1EiiLNS1H_9ScaleType4KindE0ELNS_15FloatRoundStyleE2EaEENS1_15EpilogueDefaultEEEEEvvEEEEvNT_6ParamsE)
        /*0020*/ 	.word	0x000001e8
.L_19:


//--------------------- .nv.compat                --------------------------
	.section	.nv.compat,"",@"SHT_CUDA_COMPAT_INFO"
	.align	4
        /*0000*/ 	.byte	0x02, 0x09, 0x01, 0x00, 0x02, 0x02, 0x04, 0x00, 0x02, 0x05, 0x05, 0x00, 0x03, 0x07, 0x01, 0x01
        /*0010*/ 	.byte	0x02, 0x03, 0x01, 0x00, 0x02, 0x06, 0x01, 0x00, 0x04, 0x0b, 0x08, 0x00, 0x00, 0x00, 0x00, 0x00
        /*0020*/ 	.byte	0x00, 0x00, 0x00, 0x00


//--------------------- .nv.info._ZN7cutlass13device_kernelINS_4gemm6kernel13GemmUniversalIN4cute5tupleIJiiiiEEENS1_10collective13CollectiveMmaINS1_34MainloopSm90TmaGmmaWarpSpecializedILi8ENS5_IJNS4_1CILi2EEENSA_ILi1EEESC_EEENS1_35KernelTmaWarpSpecializedCooperativeEEENS5_IJNSA_ILi192EEENSA_ILi240EEENSA_ILi64EEEEEEaNS5_IJlSC_lEEEaSK_NS4_8TiledMMAINS4_8MMA_AtomIJNS4_4SM904GMMA26MMA_64x16x32_S32S8S8_SS_TNEEEENS4_6LayoutISD_NS5_IJSC_NSA_ILi0EEESS_EEEEENS5_IJNS4_10UnderscoreESV_SV_EEEEENS4_13SM90_TMA_LOADENS4_14ComposedLayoutINS4_7SwizzleILi2ELi4ELi3EEENS4_18smem_ptr_flag_bitsILi8EEENSR_INS5_IJNSA_ILi8EEESI_EEENS5_IJSI_SC_EEEEEEEvNS4_8identityENS4_23SM90_TMA_LOAD_MULTICASTES18_vS19_EENS_8epilogue10collective6detail29Sm90TmaWarpSpecializedAdapterINS1D_15DefaultEpilogueIaSK_SK_NS1C_6thread17LinearCombinationIaLi1EiiLNS1H_9ScaleType4KindE0ELNS_15FloatRoundStyleE2EaEENS1_15EpilogueDefaultEEEEEvvEEEEvNT_6ParamsE --------------------------
	.section	.nv.info._ZN7cutlass13device_kernelINS_4gemm6kernel13GemmUniversalIN4cute5tupleIJiiiiEEENS1_10collective13CollectiveMmaINS1_34MainloopSm90TmaGmmaWarpSpecializedILi8ENS5_IJNS4_1CILi2EEENSA_ILi1EEESC_EEENS1_35KernelTmaWarpSpecializedCooperativeEEENS5_IJNSA_ILi192EEENSA_ILi240EEENSA_ILi64EEEEEEaNS5_IJlSC_lEEEaSK_NS4_8TiledMMAINS4_8MMA_AtomIJNS4_4SM904GMMA26MMA_64x16x32_S32S8S8_SS_TNEEEENS4_6LayoutISD_NS5_IJSC_NSA_ILi0EEESS_EEEEENS5_IJNS4_10UnderscoreESV_SV_EEEEENS4_13SM90_TMA_LOADENS4_14ComposedLayoutINS4_7SwizzleILi2ELi4ELi3EEENS4_18smem_ptr_flag_bitsILi8EEENSR_INS5_IJNSA_ILi8EEESI_EEENS5_IJSI_SC_EEEEEEEvNS4_8identityENS4_23SM90_TMA_LOAD_MULTICASTES18_vS19_EENS_8epilogue10collective6detail29Sm90TmaWarpSpecializedAdapterINS1D_15DefaultEpilogueIaSK_SK_NS1C_6thread17LinearCombinationIaLi1EiiLNS1H_9ScaleType4KindE0ELNS_15FloatRoundStyleE2EaEENS1_15EpilogueDefaultEEEEEvvEEEEvNT_6ParamsE,"",@"SHT_CUDA_INFO"
	.sectionflags	@""
	.align	4


	//----- nvinfo : EIATTR_CUDA_API_VERSION
	.align		4
        /*0000*/ 	.byte	0x04, 0x37
        /*0002*/ 	.short	(.L_21 - .L_20)
.L_20:
        /*0004*/ 	.word	0x00000082


	//----- nvinfo : EIATTR_KPARAM_INFO
	.align		4
.L_21:
        /*0008*/ 	.byte	0x04, 0x17
        /*000a*/ 	.short	(.L_23 - .L_22)
.L_22:
        /*000c*/ 	.word	0x00000000
        /*0010*/ 	.short	0x0000
        /*0012*/ 	.short	0x0070
        /*0014*/ 	.byte	0x00, 0xf0, 0x01, 0x10


	//----- nvinfo : EIATTR_SPARSE_MMA_MASK
	.align		4
.L_23:
        /*0018*/ 	.byte	0x03, 0x50
        /*001a*/ 	.short	0x0000


	//----- nvinfo : EIATTR_MAXREG_COUNT
	.align		4
        /*001c*/ 	.byte	0x03, 0x1b
        /*001e*/ 	.short	0x00a8


	//----- nvinfo : EIATTR_NUM_BARRIERS
	.align		4
        /*0020*/ 	.byte	0x02, 0x4c
        /*0022*/ 	.byte	0x01
	.zero		1


	//----- nvinfo : EIATTR_EXTERNS
	.align		4
        /*0024*/ 	.byte	0x04, 0x0f
        /*0026*/ 	.short	(.L_25 - .L_24)


	//   ....[0]....
	.align		4
.L_24:
        /*0028*/ 	.word	index@(__assertfail)


	//----- nvinfo : EIATTR_ANNOTATIONS
	.align		4
.L_25:
        /*002c*/ 	.byte	0x04, 0x55
        /*002e*/ 	.short	(.L_27 - .L_26)


	//   ....[0]....
.L_26:
        /*0030*/ 	.word	0x00000001
        /*0034*/ 	.byte	0xa0, 0x07, 0x00, 0x00, 0x01, 0x00, 0x00, 0x00, 0x90, 0x08, 0x00, 0x00, 0x01, 0x00, 0x00, 0x00
        /* <DEDUP_REMOVED lines=153> */
        /*09d4*/ 	.byte	0xf0, 0x5f, 0x01, 0x00


	//----- nvinfo : EIATTR_MERCURY_ISA_VERSION
	.align		4
.L_27:
        /*09d8*/ 	.byte	0x03, 0x5f
        /*09da*/ 	.short	0x0101


	//----- nvinfo : EIATTR_INT_WARP_WIDE_INSTR_OFFSETS
	.align		4
        /*09dc*/ 	.byte	0x04, 0x31
        /*09de*/ 	.short	(.L_29 - .L_28)


	//   ....[0]....
.L_28:
        /*09e0*/ 	.word	0x00000530


	//   ....[1]....
        /*09e4*/ 	.word	0x00000550


	//   ....[2]....
        /*09e8*/ 	.word	0x000006e0


	//   ....[3]....
        /*09ec*/ 	.word	0x00006510


	//----- nvinfo : EIATTR_COOP_GROUP_MASK_REGIDS
	.align		4
.L_29:
        /*09f0*/ 	.byte	0x04, 0x29
        /*09f2*/ 	.short	(.L_31 - .L_30)


	//   ....[0]....
.L_30:
        /*09f4*/ 	.word	0xffffffff


	//   ....[1]....
        /*09f8*/ 	.word	0xffffffff


	//   ....[2]....
        /*09fc*/ 	.word	0xffffffff


	//   ....[3]....
        /*0a00*/ 	.word	0xffffffff


	//   ....[4]....
        /*0a04*/ 	.word	0xffffffff


	//   ....[5]....
        /*0a08*/ 	.word	0xffffffff


	//----- nvinfo : EIATTR_COOP_GROUP_INSTR_OFFSETS
	.align		4
.L_31:
        /*0a0c*/ 	.byte	0x04, 0x28
        /*0a0e*/ 	.short	(.L_33 - .L_32)


	//   ....[0]....
.L_32:
        /*0a10*/ 	.word	0x00000070


	//   ....[1]....
        /*0a14*/ 	.word	0x00000080


	//   ....[2]....
        /*0a18*/ 	.word	0x00000140


	//   ....[3]....
        /*0a1c*/ 	.word	0x00000390


	//   ....[4]....
        /*0a20*/ 	.word	0x000008e0


	//   ....[5]....
        /*0a24*/ 	.word	0x00001440


	//----- nvinfo : EIATTR_REG_RECONFIG
	.align		4
.L_33:
        /*0a28*/ 	.byte	0x01, 0x54
	.zero		2


	//----- nvinfo : EIATTR_SYSCALL_OFFSETS
	.align		4
        /*0a2c*/ 	.byte	0x04, 0x46
        /*0a2e*/ 	.short	(.L_35 - .L_34)


	//   ....[0]....
.L_34:
        /*0a30*/ 	.word	0x00001610


	//----- nvinfo : EIATTR_MBARRIER_INSTR_OFFSETS
	.align		4
.L_35:
        /*0a34*/ 	.byte	0x04, 0x39
        /*0a36*/ 	.short	(.L_37 - .L_36)


	//   ....[0]....
.L_36:
        /*0a38*/ 	.word	0x00000260
        /*0a3c*/ 	.word	0x000000ff
        /*0a40*/ 	.word	0x00000000
        /*0a44*/ 	.short	0x0100
        /*0a46*/ 	.byte	0x08
	.zero		1


	//   ....[1]....
        /*0a48*/ 	.word	0x00000270
        /*0a4c*/ 	.word	0x000000ff
        /*0a50*/ 	.word	0x00000040
        /*0a54*/ 	.short	0x0100
        /*0a56*/ 	.byte	0x08
	.zero		1


	//   ....[2]....
        /*0a58*/ 	.word	0x00000280
        /*0a5c*/ 	.word	0x000000ff
        /*0a60*/ 	.word	0x00000008
        /*0a64*/ 	.short	0x0100
        /*0a66*/ 	.byte	0x08
	.zero		1


	//   ....[3]....
        /*0a68*/ 	.word	0x00000290
        /*0a6c*/ 	.word	0x000000ff
        /*0a70*/ 	.word	0x00000048
        /*0a74*/ 	.short	0x0100
        /*0a76*/ 	.byte	0x08
	.zero		1


	//   ....[4]....
        /*0a78*/ 	.word	0x000002a0
        /*0a7c*/ 	.word	0x000000ff
        /*0a80*/ 	.word	0x00000010
        /*0a84*/ 	.short	0x0100
        /*0a86*/ 	.byte	0x08
	.zero		1


	//   ....[5]....
        /*0a88*/ 	.word	0x000002b0
        /*0a8c*/ 	.word	0x000000ff
        /*0a90*/ 	.word	0x00000050
        /*0a94*/ 	.short	0x0100
        /*0a96*/ 	.byte	0x08
	.zero		1


	//   ....[6]....
        /*0a98*/ 	.word	0x000002c0
        /*0a9c*/ 	.word	0x000000ff
        /*0aa0*/ 	.word	0x00000018
        /*0aa4*/ 	.short	0x0100
        /*0aa6*/ 	.byte	0x08
	.zero		1


	//   ....[7]....
        /*0aa8*/ 	.word	0x000002d0
        /*0aac*/ 	.word	0x000000ff
        /*0ab0*/ 	.word	0x00000058
        /*0ab4*/ 	.short	0x0100
        /*0ab6*/ 	.byte	0x08
	.zero		1


	//   ....[8]....
        /*0ab8*/ 	.word	0x000002e0
        /*0abc*/ 	.word	0x000000ff
        /*0ac0*/ 	.word	0x00000020
        /*0ac4*/ 	.short	0x0100
        /*0ac6*/ 	.byte	0x08
	.zero		1


	//   ....[9]....
        /*0ac8*/ 	.word	0x000002f0
        /*0acc*/ 	.word	0x000000ff
        /*0ad0*/ 	.word	0x00000060
        /*0ad4*/ 	.short	0x0100
        /*0ad6*/ 	.byte	0x08
	.zero		1


	//   ....[10]....
        /*0ad8*/ 	.word	0x00000300
        /*0adc*/ 	.word	0x000000ff
        /*0ae0*/ 	.word	0x00000028
        /*0ae4*/ 	.short	0x0100
        /*0ae6*/ 	.byte	0x08
	.zero		1


	//   ....[11]....
        /*0ae8*/ 	.word	0x00000310
        /*0aec*/ 	.word	0x000000ff
        /*0af0*/ 	.word	0x00000068
        /*0af4*/ 	.short	0x0100
        /*0af6*/ 	.byte	0x08
	.zero		1


	//   ....[12]....
        /*0af8*/ 	.word	0x00000320
        /*0afc*/ 	.word	0x000000ff
        /*0b00*/ 	.word	0x00000030
        /*0b04*/ 	.short	0x0100
        /*0b06*/ 	.byte	0x08
	.zero		1


	//   ....[13]....
        /*0b08*/ 	.word	0x00000330
        /*0b0c*/ 	.word	0x000000ff
        /*0b10*/ 	.word	0x00000070
        /*0b14*/ 	.short	0x0100
        /*0b16*/ 	.byte	0x08
	.zero		1


	//   ....[14]....
        /*0b18*/ 	.word	0x00000340
        /*0b1c*/ 	.word	0x000000ff
        /*0b20*/ 	.word	0x00000038
        /*0b24*/ 	.short	0x0100
        /*0b26*/ 	.byte	0x08
	.zero		1


	//   ....[15]....
        /*0b28*/ 	.word	0x00000350
        /*0b2c*/ 	.word	0x000000ff
        /*0b30*/ 	.word	0x00000078
        /*0b34*/ 	.short	0x0100
        /*0b36*/ 	.byte	0x08
	.zero		1


	//   ....[16]....
        /*0b38*/ 	.word	0x000007d0
        /*0b3c*/ 	.word	0x000000ff
        /*0b40*/ 	.word	0x00000090
        /*0b44*/ 	.short	0x0100
        /*0b46*/ 	.byte	0x06
	.zero		1


	//   ....[17]....
        /*0b48*/ 	.word	0x00000860
        /*0b4c*/ 	.word	0x000000ff
        /*0b50*/ 	.word	0x00000098
        /*0b54*/ 	.short	0x0100
        /*0b56*/ 	.byte	0x06
	.zero		1


	//   ....[18]....
        /*0b58*/ 	.word	0x00001730
        /*0b5c*/ 	.word	0x00000003
        /*0b60*/ 	.word	0x00000000
        /*0b64*/ 	.short	0x010a
        /*0b66*/ 	.byte	0x3f
	.zero		1


	//   ....[19]....
        /*0b68*/ 	.word	0x00001770
        /*0b6c*/ 	.word	0x00000003
        /*0b70*/ 	.word	0x00000000
        /*0b74*/ 	.short	0x010a
        /*0b76*/ 	.byte	0x3f
	.zero		1


	//   ....[20]....
        /*0b78*/ 	.word	0x00003e20
        /*0b7c*/ 	.word	0x00000005
        /*0b80*/ 	.word	0x00000000
        /*0b84*/ 	.short	0x010a
        /*0b86*/ 	.byte	0x3f
	.zero		1


	//   ....[21]....
        /*0b88*/ 	.word	0x00003e60
        /*0b8c*/ 	.word	0x00000005
        /*0b90*/ 	.word	0x00000000
        /*0b94*/ 	.short	0x010a
        /*0b96*/ 	.byte	0x3f
	.zero		1


	//   ....[22]....
        /*0b98*/ 	.word	0x00006340
        /*0b9c*/ 	.word	0x00000005
        /*0ba0*/ 	.word	0x00000000
        /*0ba4*/ 	.short	0x0101
        /*0ba6*/ 	.byte	0x3f
	.zero		1


	//   ....[23]....
        /*0ba8*/ 	.word	0x00006590
        /*0bac*/ 	.word	0x00000000
        /*0bb0*/ 	.word	0x00000000
        /*0bb4*/ 	.short	0x0101
        /*0bb6*/ 	.byte	0x3f
	.zero		1


	//   ....[24]....
        /*0bb8*/ 	.word	0x00015550
        /*0bbc*/ 	.word	0x0000000f
        /*0bc0*/ 	.word	0x00000040
        /*0bc4*/ 	.short	0x010a
        /*0bc6*/ 	.byte	0x3f
	.zero		1


	//   ....[25]....
        /*0bc8*/ 	.word	0x00015910
        /*0bcc*/ 	.word	0x00000003
        /*0bd0*/ 	.word	0x00000098
        /*0bd4*/ 	.short	0x0101
        /*0bd6*/ 	.byte	0x3f
	.zero		1


	//   ....[26]....
        /*0bd8*/ 	.word	0x000160b0
        /*0bdc*/ 	.word	0x00000005
        /*0be0*/ 	.word	0x00000000
        /*0be4*/ 	.short	0x010a
        /*0be6*/ 	.byte	0x3f
	.zero		1


	//   ....[27]....
        /*0be8*/ 	.word	0x00016130
        /*0bec*/ 	.word	0x00000007
        /*0bf0*/ 	.word	0x00000000
        /*0bf4*/ 	.short	0x010a
        /*0bf6*/ 	.byte	0x3f
	.zero		1


	//   ....[28]....
        /*0bf8*/ 	.word	0x000161c0
        /*0bfc*/ 	.word	0x00000006
        /*0c00*/ 	.word	0x00000000
        /*0c04*/ 	.short	0x010a
        /*0c06*/ 	.byte	0x3f
	.zero		1


	//   ....[29]....
        /*0c08*/ 	.word	0x00016250
        /*0c0c*/ 	.word	0x00000007
        /*0c10*/ 	.word	0x00000000
        /*0c14*/ 	.short	0x010a
        /*0c16*/ 	.byte	0x3f
	.zero		1


	//   ....[30]....
        /*0c18*/ 	.word	0x000162e0
        /*0c1c*/ 	.word	0x00000006
        /*0c20*/ 	.word	0x00000000
        /*0c24*/ 	.short	0x010a
        /*0c26*/ 	.byte	0x3f
	.zero		1


	//   ....[31]....
        /*0c28*/ 	.word	0x00016370
        /*0c2c*/ 	.word	0x00000007
        /*0c30*/ 	.word	0x00000000
        /*0c34*/ 	.short	0x010a
        /*0c36*/ 	.byte	0x3f
	.zero		1


	//   ....[32]....
        /*0c38*/ 	.word	0x00016400
        /*0c3c*/ 	.word	0x00000006
        /*0c40*/ 	.word	0x00000000
        /*0c44*/ 	.short	0x010a
        /*0c46*/ 	.byte	0x3f
	.zero		1


	//   ....[33]....
        /*0c48*/ 	.word	0x00016490
        /*0c4c*/ 	.word	0x00000003
        /*0c50*/ 	.word	0x00000000
        /*0c54*/ 	.short	0x010a
        /*0c56*/ 	.byte	0x3f
	.zero		1


	//   ....[34]....
        /*0c58*/ 	.word	0x000164f0
        /*0c5c*/ 	.word	0x00000003
        /*0c60*/ 	.word	0x00000000
        /*0c64*/ 	.short	0x010a
        /*0c66*/ 	.byte	0x3f
	.zero		1


	//   ....[35]....
        /*0c68*/ 	.word	0x00016540
        /*0c6c*/ 	.word	0x00000005
        /*0c70*/ 	.word	0x00000000
        /*0c74*/ 	.short	0x010a
        /*0c76*/ 	.byte	0x3f
	.zero		1


	//   ....[36]....
        /*0c78*/ 	.word	0x00016610
        /*0c7c*/ 	.word	0x0000000f
        /*0c80*/ 	.word	0x00000040
        /*0c84*/ 	.short	0x010a
        /*0c86*/ 	.byte	0x3f
	.zero		1


	//   ....[37]....
        /*0c88*/ 	.word	0x000166e0
        /*0c8c*/ 	.word	0x00000005
        /*0c90*/ 	.word	0x00000000
        /*0c94*/ 	.short	0x010a
        /*0c96*/ 	.byte	0x3f
	.zero		1


	//   ....[38]....
        /*0c98*/ 	.word	0x00016730
        /*0c9c*/ 	.word	0x00000007
        /*0ca0*/ 	.word	0x00000000
        /*0ca4*/ 	.short	0x010a
        /*0ca6*/ 	.byte	0x3f
	.zero		1


	//   ....[39]....
        /*0ca8*/ 	.word	0x00016780
        /*0cac*/ 	.word	0x00000006
        /*0cb0*/ 	.word	0x00000000
        /*0cb4*/ 	.short	0x010a
        /*0cb6*/ 	.byte	0x3f
	.zero		1


	//   ....[40]....
        /*0cb8*/ 	.word	0x000167d0
        /*0cbc*/ 	.word	0x00000007
        /*0cc0*/ 	.word	0x00000000
        /*0cc4*/ 	.short	0x010a
        /*0cc6*/ 	.byte	0x3f
	.zero		1


	//   ....[41]....
        /*0cc8*/ 	.word	0x00016820
        /*0ccc*/ 	.word	0x00000006
        /*0cd0*/ 	.word	0x00000000
        /*0cd4*/ 	.short	0x010a
        /*0cd6*/ 	.byte	0x3f
	.zero		1


	//   ....[42]....
        /*0cd8*/ 	.word	0x00016870
        /*0cdc*/ 	.word	0x00000007
        /*0ce0*/ 	.word	0x00000000
        /*0ce4*/ 	.short	0x010a
        /*0ce6*/ 	.byte	0x3f
	.zero		1


	//   ....[43]....
        /*0ce8*/ 	.word	0x000168c0
        /*0cec*/ 	.word	0x00000006
        /*0cf0*/ 	.word	0x00000000
        /*0cf4*/ 	.short	0x010a
        /*0cf6*/ 	.byte	0x3f
	.zero		1


	//----- nvinfo : EIATTR_NUM_MBARRIERS
	.align		4
.L_37:
        /*0cf8*/ 	.byte	0x03, 0x38
        /*0cfa*/ 	.short	0x0012


	//----- nvinfo : EIATTR_EXIT_INSTR_OFFSETS
	.align		4
        /*0cfc*/ 	.byte	0x04, 0x1c
        /*0cfe*/ 	.short	(.L_39 - .L_38)


	//   ....[0]....
.L_38:
        /*0d00*/ 	.word	0x00000a60


	//   ....[1]....
        /*0d04*/ 	.word	0x00001300


	//   ....[2]....
        /*0d08*/ 	.word	0x00014c00


	//   ....[3]....
        /*0d0c*/ 	.word	0x000151b0


	//   ....[4]....
        /*0d10*/ 	.word	0x000164e0


	//----- nvinfo : EIATTR_MAX_THREADS
	.align		4
.L_39:
        /*0d14*/ 	.byte	0x04, 0x05
        /*0d16*/ 	.short	(.L_41 - .L_40)
.L_40:
        /*0d18*/ 	.word	0x00000180
        /*0d1c*/ 	.word	0x00000001
        /*0d20*/ 	.word	0x00000001


	//----- nvinfo : EIATTR_CRS_STACK_SIZE
	.align		4
.L_41:
        /*0d24*/ 	.byte	0x04, 0x1e
        /*0d26*/ 	.short	(.L_43 - .L_42)
.L_42:
        /*0d28*/ 	.word	0x00000000


	//----- nvinfo : EIATTR_CBANK_PARAM_SIZE
	.align		4
.L_43:
        /*0d2c*/ 	.byte	0x03, 0x19
        /*0d2e*/ 	.short	0x0470


	//----- nvinfo : EIATTR_PARAM_CBANK
	.align		4
        /*0d30*/ 	.byte	0x04, 0x0a
        /*0d32*/ 	.short	(.L_45 - .L_44)
	.align		4
.L_44:
        /*0d34*/ 	.word	index@(.nv.constant0._ZN7cutlass13device_kernelINS_4gemm6kernel13GemmUniversalIN4cute5tupleIJiiiiEEENS1_10collective13CollectiveMmaINS1_34MainloopSm90TmaGmmaWarpSpecializedILi8ENS5_IJNS4_1CILi2EEENSA_ILi1EEESC_EEENS1_35KernelTmaWarpSpecializedCooperativeEEENS5_IJNSA_ILi192EEENSA_ILi240EEENSA_ILi64EEEEEEaNS5_IJlSC_lEEEaSK_NS4_8TiledMMAINS4_8MMA_AtomIJNS4_4SM904GMMA26MMA_64x16x32_S32S8S8_SS_TNEEEENS4_6LayoutISD_NS5_IJSC_NSA_ILi0EEESS_EEEEENS5_IJNS4_10UnderscoreESV_SV_EEEEENS4_13SM90_TMA_LOADENS4_14ComposedLayoutINS4_7SwizzleILi2ELi4ELi3EEENS4_18smem_ptr_flag_bitsILi8EEENSR_INS5_IJNSA_ILi8EEESI_EEENS5_IJSI_SC_EEEEEEEvNS4_8identityENS4_23SM90_TMA_LOAD_MULTICASTES18_vS19_EENS_8epilogue10collective6detail29Sm90TmaWarpSpecializedAdapterINS1D_15DefaultEpilogueIaSK_SK_NS1C_6thread17LinearCombinationIaLi1EiiLNS1H_9ScaleType4KindE0ELNS_15FloatRoundStyleE2EaEENS1_15EpilogueDefaultEEEEEvvEEEEvNT_6ParamsE)
        /*0d38*/ 	.short	0x0210
        /*0d3a*/ 	.short	0x0470


	//----- nvinfo : EIATTR_SW_WAR
	.align		4
.L_45:
        /*0d3c*/ 	.byte	0x04, 0x36
        /*0d3e*/ 	.short	(.L_47 - .L_46)
.L_46:
        /*0d40*/ 	.word	0x00000008
.L_47:


//--------------------- .nv.callgraph             --------------------------
	.section	.nv.callgraph,"",@"SHT_CUDA_CALLGRAPH"
	.align	4
	.sectionentsize	8
	.align		4
        /*0000*/ 	.word	0x00000000
	.align		4
        /*0004*/ 	.word	0xffffffff
	.align		4
        /*0008*/ 	.word	index@(_ZN7cutlass13device_kernelINS_4gemm6kernel13GemmUniversalIN4cute5tupleIJiiiiEEENS1_10collective13CollectiveMmaINS1_34MainloopSm90TmaGmmaWarpSpecializedILi8ENS5_IJNS4_1CILi2EEENSA_ILi1EEESC_EEENS1_35KernelTmaWarpSpecializedCooperativeEEENS5_IJNSA_ILi192EEENSA_ILi240EEENSA_ILi64EEEEEEaNS5_IJlSC_lEEEaSK_NS4_8TiledMMAINS4_8MMA_AtomIJNS4_4SM904GMMA26MMA_64x16x32_S32S8S8_SS_TNEEEENS4_6LayoutISD_NS5_IJSC_NSA_ILi0EEESS_EEEEENS5_IJNS4_10UnderscoreESV_SV_EEEEENS4_13SM90_TMA_LOADENS4_14ComposedLayoutINS4_7SwizzleILi2ELi4ELi3EEENS4_18smem_ptr_flag_bitsILi8EEENSR_INS5_IJNSA_ILi8EEESI_EEENS5_IJSI_SC_EEEEEEEvNS4_8identityENS4_23SM90_TMA_LOAD_MULTICASTES18_vS19_EENS_8epilogue10collective6detail29Sm90TmaWarpSpecializedAdapterINS1D_15DefaultEpilogueIaSK_SK_NS1C_6thread17LinearCombinationIaLi1EiiLNS1H_9ScaleType4KindE0ELNS_15FloatRoundStyleE2EaEENS1_15EpilogueDefaultEEEEEvvEEEEvNT_6ParamsE)
	.align		4
        /*000c*/ 	.word	index@(__assertfail)
	.align		4
        /*0010*/ 	.word	0x00000000
	.align		4
        /*0014*/ 	.word	0xfffffffe
	.align		4
        /*0018*/ 	.word	0x00000000
	.align		4
        /*001c*/ 	.word	0xfffffffd
	.align		4
        /*0020*/ 	.word	0x00000000
	.align		4
        /*0024*/ 	.word	0xfffffffc


//--------------------- .nv.constant4             --------------------------
	.section	.nv.constant4,"a",@progbits
	.align	8
	.align		8
.nv.constant4:
        /*0000*/ 	.dword	__assertfail
	.align		8
        /*0008*/ 	.dword	__unnamed_1
	.align		8
        /*0010*/ 	.dword	_ZN39_INTERNAL_11faa9d9_4_k_cu_c7d575d4_89764cuda3std3__45__cpo5beginE
	.align		8
        /*0018*/ 	.dword	_ZN39_INTERNAL_11faa9d9_4_k_cu_c7d575d4_89764cuda3std3__45__cpo3endE
	.align		8
        /*0020*/ 	.dword	_ZN39_INTERNAL_11faa9d9_4_k_cu_c7d575d4_89764cuda3std3__45__cpo6cbeginE
	.align		8
        /*0028*/ 	.dword	_ZN39_INTERNAL_11faa9d9_4_k_cu_c7d575d4_89764cuda3std3__45__cpo4cendE
	.align		8
        /*0030*/ 	.dword	_ZN39_INTERNAL_11faa9d9_4_k_cu_c7d575d4_89764cuda3std3__441_GLOBAL__N__11faa9d9_4_k_cu_c7d575d4_89766ignoreE
	.align		8
        /*0038*/ 	.dword	_ZN39_INTERNAL_11faa9d9_4_k_cu_c7d575d4_89764cuda3std3__419piecewise_constructE
	.align		8
        /*0040*/ 	.dword	_ZN39_INTERNAL_11faa9d9_4_k_cu_c7d575d4_89764cuda3std3__48in_placeE
	.align		8
        /*0048*/ 	.dword	_ZN39_INTERNAL_11faa9d9_4_k_cu_c7d575d4_89764cuda3std6ranges3__45__cpo4swapE
	.align		8
        /*0050*/ 	.dword	_ZN39_INTERNAL_11faa9d9_4_k_cu_c7d575d4_89764cuda3std6ranges3__45__cpo9iter_moveE
	.align		8
        /*0058*/ 	.dword	_ZN39_INTERNAL_11faa9d9_4_k_cu_c7d575d4_89764cute7productE
	.align		8
        /*0060*/ 	.dword	_ZN39_INTERNAL_11faa9d9_4_k_cu_c7d575d4_89764cute1_E
	.align		8
        /*0068*/ 	.dword	$str$22
	.align		8
        /*0070*/ 	.dword	$str$23


//--------------------- .text._ZN7cutlass13device_kernelINS_4gemm6kernel13GemmUniversalIN4cute5tupleIJiiiiEEENS1_10collective13CollectiveMmaINS1_34MainloopSm90TmaGmmaWarpSpecializedILi8ENS5_IJNS4_1CILi2EEENSA_ILi1EEESC_EEENS1_35KernelTmaWarpSpecializedCooperativeEEENS5_IJNSA_ILi192EEENSA_ILi240EEENSA_ILi64EEEEEEaNS5_IJlSC_lEEEaSK_NS4_8TiledMMAINS4_8MMA_AtomIJNS4_4SM904GMMA26MMA_64x16x32_S32S8S8_SS_TNEEEENS4_6LayoutISD_NS5_IJSC_NSA_ILi0EEESS_EEEEENS5_IJNS4_10UnderscoreESV_SV_EEEEENS4_13SM90_TMA_LOADENS4_14ComposedLayoutINS4_7SwizzleILi2ELi4ELi3EEENS4_18smem_ptr_flag_bitsILi8EEENSR_INS5_IJNSA_ILi8EEESI_EEENS5_IJSI_SC_EEEEEEEvNS4_8identityENS4_23SM90_TMA_LOAD_MULTICASTES18_vS19_EENS_8epilogue10collective6detail29Sm90TmaWarpSpecializedAdapterINS1D_15DefaultEpilogueIaSK_SK_NS1C_6thread17LinearCombinationIaLi1EiiLNS1H_9ScaleType4KindE0ELNS_15FloatRoundStyleE2EaEENS1_15EpilogueDefaultEEEEEvvEEEEvNT_6ParamsE --------------------------
	.section	.text._ZN7cutlass13device_kernelINS_4gemm6kernel13GemmUniversalIN4cute5tupleIJiiiiEEENS1_10collective13CollectiveMmaINS1_34MainloopSm90TmaGmmaWarpSpecializedILi8ENS5_IJNS4_1CILi2EEENSA_ILi1EEESC_EEENS1_35KernelTmaWarpSpecializedCooperativeEEENS5_IJNSA_ILi192EEENSA_ILi240EEENSA_ILi64EEEEEEaNS5_IJlSC_lEEEaSK_NS4_8TiledMMAINS4_8MMA_AtomIJNS4_4SM904GMMA26MMA_64x16x32_S32S8S8_SS_TNEEEENS4_6LayoutISD_NS5_IJSC_NSA_ILi0EEESS_EEEEENS5_IJNS4_10UnderscoreESV_SV_EEEEENS4_13SM90_TMA_LOADENS4_14ComposedLayoutINS4_7SwizzleILi2ELi4ELi3EEENS4_18smem_ptr_flag_bitsILi8EEENSR_INS5_IJNSA_ILi8EEESI_EEENS5_IJSI_SC_EEEEEEEvNS4_8identityENS4_23SM90_TMA_LOAD_MULTICASTES18_vS19_EENS_8epilogue10collective6detail29Sm90TmaWarpSpecializedAdapterINS1D_15DefaultEpilogueIaSK_SK_NS1C_6thread17LinearCombinationIaLi1EiiLNS1H_9ScaleType4KindE0ELNS_15FloatRoundStyleE2EaEENS1_15EpilogueDefaultEEEEEvvEEEEvNT_6ParamsE,"ax",@progbits
	.align	128
.text._ZN7cutlass13device_kernelINS_4gemm6kernel13GemmUniversalIN4cute5tupleIJiiiiEEENS1_10collective13CollectiveMmaINS1_34MainloopSm90TmaGmmaWarpSpecializedILi8ENS5_IJNS4_1CILi2EEENSA_ILi1EEESC_EEENS1_35KernelTmaWarpSpecializedCooperativeEEENS5_IJNSA_ILi192EEENSA_ILi240EEENSA_ILi64EEEEEEaNS5_IJlSC_lEEEaSK_NS4_8TiledMMAINS4_8MMA_AtomIJNS4_4SM904GMMA26MMA_64x16x32_S32S8S8_SS_TNEEEENS4_6LayoutISD_NS5_IJSC_NSA_ILi0EEESS_EEEEENS5_IJNS4_10UnderscoreESV_SV_EEEEENS4_13SM90_TMA_LOADENS4_14ComposedLayoutINS4_7SwizzleILi2ELi4ELi3EEENS4_18smem_ptr_flag_bitsILi8EEENSR_INS5_IJNSA_ILi8EEESI_EEENS5_IJSI_SC_EEEEEEEvNS4_8identityENS4_23SM90_TMA_LOAD_MULTICASTES18_vS19_EENS_8epilogue10collective6detail29Sm90TmaWarpSpecializedAdapterINS1D_15DefaultEpilogueIaSK_SK_NS1C_6thread17LinearCombinationIaLi1EiiLNS1H_9ScaleType4KindE0ELNS_15FloatRoundStyleE2EaEENS1_15EpilogueDefaultEEEEEvvEEEEvNT_6ParamsE:
        .type           _ZN7cutlass13device_kernelINS_4gemm6kernel13GemmUniversalIN4cute5tupleIJiiiiEEENS1_10collective13CollectiveMmaINS1_34MainloopSm90TmaGmmaWarpSpecializedILi8ENS5_IJNS4_1CILi2EEENSA_ILi1EEESC_EEENS1_35KernelTmaWarpSpecializedCooperativeEEENS5_IJNSA_ILi192EEENSA_ILi240EEENSA_ILi64EEEEEEaNS5_IJlSC_lEEEaSK_NS4_8TiledMMAINS4_8MMA_AtomIJNS4_4SM904GMMA26MMA_64x16x32_S32S8S8_SS_TNEEEENS4_6LayoutISD_NS5_IJSC_NSA_ILi0EEESS_EEEEENS5_IJNS4_10UnderscoreESV_SV_EEEEENS4_13SM90_TMA_LOADENS4_14ComposedLayoutINS4_7SwizzleILi2ELi4ELi3EEENS4_18smem_ptr_flag_bitsILi8EEENSR_INS5_IJNSA_ILi8EEESI_EEENS5_IJSI_SC_EEEEEEEvNS4_8identityENS4_23SM90_TMA_LOAD_MULTICASTES18_vS19_EENS_8epilogue10collective6detail29Sm90TmaWarpSpecializedAdapterINS1D_15DefaultEpilogueIaSK_SK_NS1C_6thread17LinearCombinationIaLi1EiiLNS1H_9ScaleType4KindE0ELNS_15FloatRoundStyleE2EaEENS1_15EpilogueDefaultEEEEEvvEEEEvNT_6ParamsE,@function
        .size           _ZN7cutlass13device_kernelINS_4gemm6kernel13GemmUniversalIN4cute5tupleIJiiiiEEENS1_10collective13CollectiveMmaINS1_34MainloopSm90TmaGmmaWarpSpecializedILi8ENS5_IJNS4_1CILi2EEENSA_ILi1EEESC_EEENS1_35KernelTmaWarpSpecializedCooperativeEEENS5_IJNSA_ILi192EEENSA_ILi240EEENSA_ILi64EEEEEEaNS5_IJlSC_lEEEaSK_NS4_8TiledMMAINS4_8MMA_AtomIJNS4_4SM904GMMA26MMA_64x16x32_S32S8S8_SS_TNEEEENS4_6LayoutISD_NS5_IJSC_NSA_ILi0EEESS_EEEEENS5_IJNS4_10UnderscoreESV_SV_EEEEENS4_13SM90_TMA_LOADENS4_14ComposedLayoutINS4_7SwizzleILi2ELi4ELi3EEENS4_18smem_ptr_flag_bitsILi8EEENSR_INS5_IJNSA_ILi8EEESI_EEENS5_IJSI_SC_EEEEEEEvNS4_8identityENS4_23SM90_TMA_LOAD_MULTICASTES18_vS19_EENS_8epilogue10collective6detail29Sm90TmaWarpSpecializedAdapterINS1D_15DefaultEpilogueIaSK_SK_NS1C_6thread17LinearCombinationIaLi1EiiLNS1H_9ScaleType4KindE0ELNS_15FloatRoundStyleE2EaEENS1_15EpilogueDefaultEEEEEvvEEEEvNT_6ParamsE,(.L_x_562 - _ZN7cutlass13device_kernelINS_4gemm6kernel13GemmUniversalIN4cute5tupleIJiiiiEEENS1_10collective13CollectiveMmaINS1_34MainloopSm90TmaGmmaWarpSpecializedILi8ENS5_IJNS4_1CILi2EEENSA_ILi1EEESC_EEENS1_35KernelTmaWarpSpecializedCooperativeEEENS5_IJNSA_ILi192EEENSA_ILi240EEENSA_ILi64EEEEEEaNS5_IJlSC_lEEEaSK_NS4_8TiledMMAINS4_8MMA_AtomIJNS4_4SM904GMMA26MMA_64x16x32_S32S8S8_SS_TNEEEENS4_6LayoutISD_NS5_IJSC_NSA_ILi0EEESS_EEEEENS5_IJNS4_10UnderscoreESV_SV_EEEEENS4_13SM90_TMA_LOADENS4_14ComposedLayoutINS4_7SwizzleILi2ELi4ELi3EEENS4_18smem_ptr_flag_bitsILi8EEENSR_INS5_IJNSA_ILi8EEESI_EEENS5_IJSI_SC_EEEEEEEvNS4_8identityENS4_23SM90_TMA_LOAD_MULTICASTES18_vS19_EENS_8epilogue10collective6detail29Sm90TmaWarpSpecializedAdapterINS1D_15DefaultEpilogueIaSK_SK_NS1C_6thread17LinearCombinationIaLi1EiiLNS1H_9ScaleType4KindE0ELNS_15FloatRoundStyleE2EaEENS1_15EpilogueDefaultEEEEEvvEEEEvNT_6ParamsE)
        .other          _ZN7cutlass13device_kernelINS_4gemm6kernel13GemmUniversalIN4cute5tupleIJiiiiEEENS1_10collective13CollectiveMmaINS1_34MainloopSm90TmaGmmaWarpSpecializedILi8ENS5_IJNS4_1CILi2EEENSA_ILi1EEESC_EEENS1_35KernelTmaWarpSpecializedCooperativeEEENS5_IJNSA_ILi192EEENSA_ILi240EEENSA_ILi64EEEEEEaNS5_IJlSC_lEEEaSK_NS4_8TiledMMAINS4_8MMA_AtomIJNS4_4SM904GMMA26MMA_64x16x32_S32S8S8_SS_TNEEEENS4_6LayoutISD_NS5_IJSC_NSA_ILi0EEESS_EEEEENS5_IJNS4_10UnderscoreESV_SV_EEEEENS4_13SM90_TMA_LOADENS4_14ComposedLayoutINS4_7SwizzleILi2ELi4ELi3EEENS4_18smem_ptr_flag_bitsILi8EEENSR_INS5_IJNSA_ILi8EEESI_EEENS5_IJSI_SC_EEEEEEEvNS4_8identityENS4_23SM90_TMA_LOAD_MULTICASTES18_vS19_EENS_8epilogue10collective6detail29Sm90TmaWarpSpecializedAdapterINS1D_15DefaultEpilogueIaSK_SK_NS1C_6thread17LinearCombinationIaLi1EiiLNS1H_9ScaleType4KindE0ELNS_15FloatRoundStyleE2EaEENS1_15EpilogueDefaultEEEEEvvEEEEvNT_6ParamsE,@"STO_CUDA_ENTRY STV_DEFAULT"
_ZN7cutlass13device_kernelINS_4gemm6kernel13GemmUniversalIN4cute5tupleIJiiiiEEENS1_10collective13CollectiveMmaINS1_34MainloopSm90TmaGmmaWarpSpecializedILi8ENS5_IJNS4_1CILi2EEENSA_ILi1EEESC_EEENS1_35KernelTmaWarpSpecializedCooperativeEEENS5_IJNSA_ILi192EEENSA_ILi240EEENSA_ILi64EEEEEEaNS5_IJlSC_lEEEaSK_NS4_8TiledMMAINS4_8MMA_AtomIJNS4_4SM904GMMA26MMA_64x16x32_S32S8S8_SS_TNEEEENS4_6LayoutISD_NS5_IJSC_NSA_ILi0EEESS_EEEEENS5_IJNS4_10UnderscoreESV_SV_EEEEENS4_13SM90_TMA_LOADENS4_14ComposedLayoutINS4_7SwizzleILi2ELi4ELi3EEENS4_18smem_ptr_flag_bitsILi8EEENSR_INS5_IJNSA_ILi8EEESI_EEENS5_IJSI_SC_EEEEEEEvNS4_8identityENS4_23SM90_TMA_LOAD_MULTICASTES18_vS19_EENS_8epilogue10collective6detail29Sm90TmaWarpSpecializedAdapterINS1D_15DefaultEpilogueIaSK_SK_NS1C_6thread17LinearCombinationIaLi1EiiLNS1H_9ScaleType4KindE0ELNS_15FloatRoundStyleE2EaEENS1_15EpilogueDefaultEEEEEvvEEEEvNT_6ParamsE:
[----:B------:R-:W0:Y:S02]  /*0000*/  LDC R1, c[0x0][0x28] ;  /* 0x00000a00ff017b82 */ /* 0x000e240000000800 */
[----:B0-----:R-:W-:Y:S01]  /*0010*/  VIADD R1, R1, 0xfffffe18 ;  /* 0xfffffe1801017836 */ /* 0x001fe20000000000 */
[----:B------:R-:W0:Y:S01]  /*0020*/  S2R R5, SR_TID.X ;  /* 0x0000000000057919 */ /* 0x000e220000002100 */
[----:B------:R-:W-:Y:S01]  /*0030*/  ELECT P0, URZ, PT ;  /* 0x00000000003f782f */ /* 0x000fe20003800000 */
[----:B------:R-:W-:Y:S01]  /*0040*/  BSSY B0, `(.L_x_0) ;  /* 0x000000f000007945 */ /* 0x000fe20003800000 */
[--C-:B0-----:R-:W-:Y:S02]  /*0050*/  SHF.R.U32.HI R0, RZ, 0x5, R5.reuse ;  /* 0x00000005ff007819 */ /* 0x101fe40000011605 */
[----:B------:R-:W-:-:S03]  /*0060*/  SHF.R.U32.HI R2, RZ, 0x7, R5 ;  /* 0x00000007ff027819 */ /* 0x000fc60000011605 */
[----:B------:R-:W0:Y:S04]  /*0070*/  SHFL.IDX PT, R3, R0, RZ, 0x1f ;  /* 0x00001fff00037589 */ /* 0x000e2800000e0000 */
[----:B------:R1:W2:Y:S01]  /*0080*/  SHFL.IDX PT, R6, R2, RZ, 0x1f ;  /* 0x00001fff02067589 */ /* 0x0002a200000e0000 */
[----:B0-----:R-:W-:-:S13]  /*0090*/  ISETP.NE.OR P0, PT, R3, RZ, !P0 ;  /* 0x000000ff0300720c */ /* 0x001fda0004705670 */
[----:B-12---:R-:W-:Y:S05]  /*00a0*/  @P0 BRA `(.L_x_1) ;  /* 0x0000000000200947 */ /* 0x006fea0003800000 */
[----:B------:R-:W-:Y:S02]  /*00b0*/  ULDC.64 UR4, c[0x0][0x198] ;  /* 0x0000660000047ab9 */ /* 0x000fe40000000a00 */
[----:B------:R-:W-:Y:S02]  /*00c0*/  UIADD3 UR6, UP0, UR4, 0xf0, URZ ;  /* 0x000000f004067890 */ /* 0x000fe4000ff1e03f */
[----:B------:R-:W-:Y:S02]  /*00d0*/  UIADD3 UR4, UP1, UR4, 0x1f0, URZ ;  /* 0x000001f004047890 */ /* 0x000fe4000ff3e03f */
[----:B------:R-:W-:Y:S02]  /*00e0*/  UIADD3.X UR7, URZ, UR5, URZ, UP0, !UPT ;  /* 0x000000053f077290 */ /* 0x000fe400087fe43f */
[----:B------:R-:W-:-:S07]  /*00f0*/  UIADD3.X UR5, URZ, UR5, URZ, UP1, !UPT ;  /* 0x000000053f057290 */ /* 0x000fce0008ffe43f */
[----:B------:R0:W-:Y:S02]  /*0100*/  UTMACCTL.PF [UR6] ;  /* 0x00000000060079b9 */ /* 0x0001e40008040000 */
[----:B------:R0:W-:Y:S02]  /*0110*/  UTMACCTL.PF [UR4] ;  /* 0x00000000040079b9 */ /* 0x0001e40008040000 */
[----:B0-----:R-:W-:Y:S01]  /*0120*/  NOP ;  /* 0x0000000000007918 */ /* 0x001fe20000000000 */
.L_x_1:
[----:B------:R-:W-:Y:S05]  /*0130*/  BSYNC B0 ;  /* 0x0000000000007941 */ /* 0x000fea0003800000 */
.L_x_0:
[----:B------:R-:W0:Y:S02]  /*0140*/  SHFL.IDX PT, R4, R0, RZ, 0x1f ;  /* 0x00001fff00047589 */ /* 0x000e2400000e0000 */
[----:B0-----:R-:W-:-:S13]  /*0150*/  ISETP.NE.AND P0, PT, R4, RZ, PT ;  /* 0x000000ff0400720c */ /* 0x001fda0003f05270 */
[----:B------:R-:W-:Y:S05]  /*0160*/  @P0 BRA `(.L_x_2) ;  /* 0x0000000000840947 */ /* 0x000fea0003800000 */
[----:B------:R-:W-:Y:S01]  /*0170*/  ELECT P0, URZ, PT ;  /* 0x00000000003f782f */ /* 0x000fe20003800000 */
[----:B------:R-:W-:-:S12]  /*0180*/  BSSY B0, `(.L_x_2) ;  /* 0x000001f000007945 */ /* 0x000fd80003800000 */
[----:B------:R-:W-:Y:S05]  /*0190*/  @!P0 BRA `(.L_x_3) ;  /* 0x0000000000748947 */ /* 0x000fea0003800000 */
[----:B------:R-:W0:Y:S01]  /*01a0*/  S2UR UR8, SR_CgaCtaId ;  /* 0x00000000000879c3 */ /* 0x000e220000008800 */
[----:B------:R-:W-:Y:S01]  /*01b0*/  UMOV UR4, 0x400 ;  /* 0x0000040000047882 */ /* 0x000fe20000000000 */
[----:B------:R-:W-:Y:S01]  /*01c0*/  UMOV UR5, 0x1 ;  /* 0x0000000100057882 */ /* 0x000fe20000000000 */
[----:B------:R-:W-:Y:S02]  /*01d0*/  UMOV UR6, 0x4 ;  /* 0x0000000400067882 */ /* 0x000fe40000000000 */
[----:B------:R-:W-:-:S04]  /*01e0*/  UIADD3 UR6, -UR6, 0x100000, URZ ;  /* 0x0010000006067890 */ /* 0x000fc8000fffe13f */
[----:B------:R-:W-:Y:S02]  /*01f0*/  USHF.L.U32 UR7, UR6, 0xb, URZ ;  /* 0x0000000b06077899 */ /* 0x000fe4000800063f */
[----:B------:R-:W-:Y:S02]  /*0200*/  USHF.L.U32 UR6, UR6, 0x1, URZ ;  /* 0x0000000106067899 */ /* 0x000fe4000800063f */
[----:B0-----:R-:W-:Y:S02]  /*0210*/  ULEA UR8, UR8, UR4, 0x18 ;  /* 0x0000000408087291 */ /* 0x001fe4000f8ec03f */
[----:B------:R-:W-:-:S04]  /*0220*/  UIADD3 UR4, -UR5, 0x100000, URZ ;  /* 0x0010000005047890 */ /* 0x000fc8000fffe13f */
[----:B------:R-:W-:Y:S02]  /*0230*/  USHF.L.U32 UR5, UR4, 0xb, URZ ;  /* 0x0000000b04057899 */ /* 0x000fe4000800063f */
[----:B------:R-:W-:Y:S01]  /*0240*/  USHF.L.U32 UR4, UR4, 0x1, URZ ;  /* 0x0000000104047899 */ /* 0x000fe2000800063f */
[----:B------:R-:W0:Y:S11]  /*0250*/  FENCE.VIEW.ASYNC.S ;  /* 0x00000000000073c6 */ /* 0x000e360000000000 */
[----:B0-----:R0:W1:Y:S01]  /*0260*/  SYNCS.EXCH.64 URZ, [UR8], UR4 ;  /* 0x00000004083f75b2 */ /* 0x0010620008000100 */
[----:B------:R0:W2:Y:S01]  /*0270*/  SYNCS.EXCH.64 URZ, [UR8+0x40], UR6 ;  /* 0x00004006083f75b2 */ /* 0x0000a20008000100 */
[----:B------:R0:W3:Y:S01]  /*0280*/  SYNCS.EXCH.64 URZ, [UR8+0x8], UR4 ;  /* 0x00000804083f75b2 */ /* 0x0000e20008000100 */
[----:B------:R0:W4:Y:S01]  /*0290*/  SYNCS.EXCH.64 URZ, [UR8+0x48], UR6 ;  /* 0x00004806083f75b2 */ /* 0x0001220008000100 */
[----:B------:R0:W0:Y:S01]  /*02a0*/  SYNCS.EXCH.64 URZ, [UR8+0x10], UR4 ;  /* 0x00001004083f75b2 */ /* 0x0000220008000100 */
        /* <DEDUP_REMOVED lines=11> */
[----:B------:R-:W-:Y:S01]  /*0360*/  NOP ;  /* 0x0000000000007918 */ /* 0x000fe20000000000 */
.L_x_3:
[----:B0-----:R-:W-:Y:S05]  /*0370*/  BSYNC B0 ;  /* 0x0000000000007941 */ /* 0x001fea0003800000 */
.L_x_2:
[----:B------:R-:W-:Y:S01]  /*0380*/  SHF.R.S32.HI R2, RZ, 0x1f, R5 ;  /* 0x0000001fff027819 */ /* 0x000fe20000011405 */
[----:B------:R-:W0:Y:S01]  /*0390*/  SHFL.IDX PT, R0, R0, RZ, 0x1f ;  /* 0x00001fff00007589 */ /* 0x000e2200000e0000 */
[----:B------:R-:W5:Y:S01]  /*03a0*/  S2UR UR8, SR_CTAID.X ;  /* 0x00000000000879c3 */ /* 0x000f620000002500 */
[----:B------:R-:W-:Y:S02]  /*03b0*/  ELECT P0, URZ, PT ;  /* 0x00000000003f782f */ /* 0x000fe40003800000 */
[----:B------:R-:W-:Y:S01]  /*03c0*/  LEA.HI R2, R2, R5, RZ, 0x7 ;  /* 0x0000000502027211 */ /* 0x000fe200078f38ff */
[----:B------:R-:W-:Y:S01]  /*03d0*/  ULDC UR4, c[0x0][0x150] ;  /* 0x0000540000047ab9 */ /* 0x000fe20000000800 */
[----:B------:R-:W-:Y:S01]  /*03e0*/  SHF.R.S32.HI R9, RZ, 0x1f, R4 ;  /* 0x0000001fff097819 */ /* 0x000fe20000011404 */
[----:B------:R-:W-:Y:S01]  /*03f0*/  NOP ;  /* 0x0000000000007918 */ /* 0x000fe20000000000 */
[----:B------:R-:W-:Y:S01]  /*0400*/  LOP3.LUT R2, R2, 0xffffff80, RZ, 0xc0, !PT ;  /* 0xffffff8002027812 */ /* 0x000fe200078ec0ff */
[----:B------:R-:W-:Y:S01]  /*0410*/  NOP ;  /* 0x0000000000007918 */ /* 0x000fe20000000000 */
[----:B------:R-:W-:Y:S01]  /*0420*/  LEA.HI R9, R9, R4, RZ, 0x2 ;  /* 0x0000000409097211 */ /* 0x000fe200078f10ff */
[----:B------:R-:W1:Y:S01]  /*0430*/  LDC R11, c[0x0][0x144] ;  /* 0x00005100ff0b7b82 */ /* 0x000e620000000800 */
[----:B------:R-:W-:Y:S01]  /*0440*/  ISETP.NE.AND P3, PT, R6, RZ, PT ;  /* 0x000000ff0600720c */ /* 0x000fe20003f65270 */
[----:B------:R-:W-:Y:S01]  /*0450*/  IMAD.IADD R7, R5, 0x1, -R2 ;  /* 0x0000000105077824 */ /* 0x000fe200078e0a02 */
[----:B------:R-:W-:Y:S01]  /*0460*/  LOP3.LUT R9, R9, 0x3ffffffc, RZ, 0xc0, !PT ;  /* 0x3ffffffc09097812 */ /* 0x000fe200078ec0ff */
[----:B------:R-:W2:Y:S03]  /*0470*/  S2R R2, SR_CTAID.Y ;  /* 0x0000000000027919 */ /* 0x000ea60000002600 */
[----:B------:R-:W-:Y:S01]  /*0480*/  SHF.R.S32.HI R8, RZ, 0x1f, R7 ;  /* 0x0000001fff087819 */ /* 0x000fe20000011407 */
[----:B------:R-:W-:Y:S01]  /*0490*/  IMAD.IADD R4, R4, 0x1, -R9 ;  /* 0x0000000104047824 */ /* 0x000fe200078e0a09 */
[----:B------:R-:W3:Y:S02]  /*04a0*/  LDC R12, c[0x0][0x140] ;  /* 0x00005000ff0c7b82 */ /* 0x000ee40000000800 */
[----:B------:R-:W-:-:S02]  /*04b0*/  LEA.HI R8, R8, R7, RZ, 0x3 ;  /* 0x0000000708087211 */ /* 0x000fc400078f18ff */
[----:B0-----:R-:W-:Y:S02]  /*04c0*/  ISETP.NE.OR P0, PT, R0, RZ, !P0 ;  /* 0x000000ff0000720c */ /* 0x001fe40004705670 */
[--C-:B------:R-:W-:Y:S02]  /*04d0*/  SHF.R.S32.HI R0, RZ, 0x3, R8.reuse ;  /* 0x00000003ff007819 */ /* 0x100fe40000011408 */
[----:B------:R-:W-:Y:S02]  /*04e0*/  SHF.R.S32.HI R5, RZ, 0x1f, R8 ;  /* 0x0000001fff057819 */ /* 0x000fe40000011408 */
[----:B-----5:R-:W-:Y:S02]  /*04f0*/  I2FP.F32.U32 R8, UR8 ;  /* 0x0000000800087c45 */ /* 0x020fe40008201000 */
[----:B------:R-:W-:-:S03]  /*0500*/  LEA.HI R5, R5, R0, RZ, 0x2 ;  /* 0x0000000005057211 */ /* 0x000fc600078f10ff */
[----:B------:R-:W-:Y:S01]  /*0510*/  FMUL R10, R8, UR4 ;  /* 0x00000004080a7c20 */ /* 0x000fe20008400000 */
[----:B------:R-:W-:Y:S01]  /*0520*/  LOP3.LUT R5, R5, 0xfffffffc, RZ, 0xc0, !PT ;  /* 0xfffffffc05057812 */ /* 0x000fe200078ec0ff */
[----:B------:R-:W-:Y:S01]  /*0530*/  VOTEU.ALL UP0, P0 ;  /* 0x00000000003f7886 */ /* 0x000fe20000000000 */
[----:B------:R-:W-:Y:S01]  /*0540*/  ULDC UR4, c[0x0][0x154] ;  /* 0x0000550000047ab9 */ /* 0x000fe20000000800 */
[----:B------:R-:W-:Y:S02]  /*0550*/  VOTEU.ALL UP1, P0 ;  /* 0x00000000003f7886 */ /* 0x000fe40000020000 */
[----:B------:R-:W0:Y:S01]  /*0560*/  F2I.U32.TRUNC.NTZ R10, R10 ;  /* 0x0000000a000a7305 */ /* 0x000e22000020f000 */
[----:B------:R-:W-:Y:S01]  /*0570*/  IMAD.IADD R5, R0, 0x1, -R5 ;  /* 0x0000000100057824 */ /* 0x000fe200078e0a05 */
[----:B------:R-:W5:Y:S01]  /*0580*/  @!UP0 S2UR UR7, SR_CgaCtaId ;  /* 0x00000000000789c3 */ /* 0x000f620000008800 */
[----:B------:R-:W-:Y:S01]  /*0590*/  @!UP0 UMOV UR6, 0x400 ;  /* 0x0000040000068882 */ /* 0x000fe20000000000 */
[----:B---3--:R-:W-:Y:S01]  /*05a0*/  ISETP.EQ.U32.AND P2, PT, R12, 0x1, PT ;  /* 0x000000010c00780c */ /* 0x008fe20003f42070 */
[----:B------:R-:W-:Y:S01]  /*05b0*/  IMAD R8, R4, 0x4, R5 ;  /* 0x0000000404087824 */ /* 0x000fe200078e0205 */
[----:B--2---:R-:W-:-:S04]  /*05c0*/  I2FP.F32.U32 R4, R2 ;  /* 0x0000000200047245 */ /* 0x004fc80000201000 */
[----:B------:R-:W-:Y:S01]  /*05d0*/  LEA.HI R0, R8, R8, RZ, 0x1 ;  /* 0x0000000808007211 */ /* 0x000fe200078f08ff */
[----:B------:R-:W2:Y:S03]  /*05e0*/  LDC R5, c[0x0][0x148] ;  /* 0x00005200ff057b82 */ /* 0x000ea60000000800 */
[----:B------:R-:W-:Y:S01]  /*05f0*/  LOP3.LUT R9, R0, 0xfffffffe, RZ, 0xc0, !PT ;  /* 0xfffffffe00097812 */ /* 0x000fe200078ec0ff */
[----:B0-----:R-:W-:Y:S02]  /*0600*/  IMAD.MOV R14, RZ, RZ, -R10 ;  /* 0x000000ffff0e7224 */ /* 0x001fe400078e0a0a */
[----:B------:R-:W-:Y:S01]  /*0610*/  FMUL R10, R4, UR4 ;  /* 0x00000004040a7c20 */ /* 0x000fe20008400000 */
[----:B------:R-:W-:Y:S01]  /*0620*/  SHF.R.S32.HI R0, RZ, 0x1f, R3 ;  /* 0x0000001fff007819 */ /* 0x000fe20000011403 */
[----:B------:R-:W-:Y:S01]  /*0630*/  UMOV UR4, 0x20 ;  /* 0x0000002000047882 */ /* 0x000fe20000000000 */
[----:B-1----:R-:W-:Y:S01]  /*0640*/  IMAD R4, R11, R14, UR8 ;  /* 0x000000080b047e24 */ /* 0x002fe2000f8e020e */
[----:B------:R-:W-:-:S04]  /*0650*/  @!UP0 UIADD3 UR4, -UR4, 0x100000, URZ ;  /* 0x0010000004048890 */ /* 0x000fc8000fffe13f */
[----:B------:R-:W-:Y:S02]  /*0660*/  @!UP0 USHF.L.U32 UR5, UR4, 0xb, URZ ;  /* 0x0000000b04058899 */ /* 0x000fe4000800063f */
[----:B------:R-:W-:Y:S01]  /*0670*/  @!UP0 USHF.L.U32 UR4, UR4, 0x1, URZ ;  /* 0x0000000104048899 */ /* 0x000fe2000800063f */
[----:B------:R-:W-:Y:S01]  /*0680*/  IMAD.IADD R9, R8, 0x1, -R9 ;  /* 0x0000000108097824 */ /* 0x000fe200078e0a09 */
[----:B------:R-:W0:Y:S01]  /*0690*/  F2I.U32.TRUNC.NTZ R10, R10 ;  /* 0x0000000a000a7305 */ /* 0x000e22000020f000 */
[----:B------:R-:W-:-:S03]  /*06a0*/  LEA.HI R0, R0, R3, RZ, 0x2 ;  /* 0x0000000300007211 */ /* 0x000fc600078f10ff */
[----:B------:R-:W-:Y:S01]  /*06b0*/  ISETP.NE.AND P4, PT, R9, R4, PT ;  /* 0x000000040900720c */ /* 0x000fe20003f85270 */
[----:B-----5:R-:W-:Y:S01]  /*06c0*/  @!UP0 ULEA UR6, UR7, UR6, 0x18 ;  /* 0x0000000607068291 */ /* 0x020fe2000f8ec03f */
[----:B------:R-:W-:Y:S01]  /*06d0*/  LOP3.LUT R0, R0, 0xfffffffc, RZ, 0xc0, !PT ;  /* 0xfffffffc00007812 */ /* 0x000fe200078ec0ff */
[----:B------:R-:W-:Y:S01]  /*06e0*/  VOTEU.ALL UP0, P0 ;  /* 0x00000000003f7886 */ /* 0x000fe20000000000 */
[C---:B------:R-:W-:Y:S02]  /*06f0*/  SHF.L.U32 R9, R8.reuse, 0x2, RZ ;  /* 0x0000000208097819 */ /* 0x040fe400000006ff */
[----:B------:R-:W-:Y:S01]  /*0700*/  LOP3.LUT P0, RZ, R7, 0x7, RZ, 0xc0, !PT ;  /* 0x0000000707ff7812 */ /* 0x000fe2000780c0ff */
[----:B------:R-:W-:Y:S01]  /*0710*/  IMAD.IADD R0, R3, 0x1, -R0 ;  /* 0x0000000103007824 */ /* 0x000fe200078e0a00 */
[----:B------:R-:W-:Y:S01]  /*0720*/  LOP3.LUT R13, R8, 0xc, R9, 0x78, !PT ;  /* 0x0000000c080d7812 */ /* 0x000fe200078e7809 */
[----:B------:R-:W-:Y:S02]  /*0730*/  IMAD.MOV.U32 R7, RZ, RZ, 0x1 ;  /* 0x00000001ff077424 */ /* 0x000fe400078e00ff */
[----:B0-----:R-:W-:Y:S01]  /*0740*/  IMAD.MOV R14, RZ, RZ, -R10 ;  /* 0x000000ffff0e7224 */ /* 0x001fe200078e0a0a */
[----:B------:R-:W-:Y:S01]  /*0750*/  ISETP.NE.AND P1, PT, R0, 0x3, PT ;  /* 0x000000030000780c */ /* 0x000fe20003f25270 */
[----:B------:R-:W-:Y:S01]  /*0760*/  VIADD R10, R6, 0xffffffff ;  /* 0xffffffff060a7836 */ /* 0x000fe20000000000 */
[----:B------:R-:W-:Y:S01]  /*0770*/  @P4 LEA.HI R8, R13, R13, RZ, 0x1 ;  /* 0x0000000d0d084211 */ /* 0x000fe200078f08ff */
[----:B--2---:R-:W-:Y:S01]  /*0780*/  IMAD R9, R5, R14, R2 ;  /* 0x0000000e05097224 */ /* 0x004fe200078e0202 */
[----:B------:R-:W-:Y:S01]  /*0790*/  ISETP.EQ.OR P1, PT, R0, RZ, !P1 ;  /* 0x000000ff0000720c */ /* 0x000fe20004f22670 */
[----:B------:R0:W-:Y:S01]  /*07a0*/  STL [R1+0xa4], R13 ;  /* 0x0000a40d01007387 */ /* 0x0001e20000100800 */
[----:B------:R-:W-:-:S03]  /*07b0*/  @P4 SHF.R.S32.HI R8, RZ, 0x1, R8 ;  /* 0x00000001ff084819 */ /* 0x000fc60000011408 */
[----:B------:R-:W1:Y:S02]  /*07c0*/  FENCE.VIEW.ASYNC.S ;  /* 0x00000000000073c6 */ /* 0x000e640000000000 */
[----:B-1----:R0:W1:Y:S01]  /*07d0*/  @!UP0 SYNCS.EXCH.64 URZ, [UR6+0x90], UR4 ;  /* 0x00009004063f85b2 */ /* 0x0020620008000100 */
[----:B------:R-:W-:Y:S02]  /*07e0*/  ISETP.LT.U32.AND P0, PT, R13, 0x2, !P0 ;  /* 0x000000020d00780c */ /* 0x000fe40004701070 */
[----:B------:R-:W-:Y:S02]  /*07f0*/  @P4 ISETP.NE.AND P5, PT, R8, R9, PT ;  /* 0x000000090800420c */ /* 0x000fe40003fa5270 */
[----:B------:R-:W-:Y:S02]  /*0800*/  ISETP.EQ.AND P1, PT, R6, RZ, P1 ;  /* 0x000000ff0600720c */ /* 0x000fe40000f22270 */
[----:B------:R-:W-:Y:S02]  /*0810*/  SEL R8, RZ, 0x1, !P0 ;  /* 0x00000001ff087807 */ /* 0x000fe40004000000 */
[----:B------:R-:W-:-:S02]  /*0820*/  @P4 SEL R7, RZ, 0x1, P5 ;  /* 0x00000001ff074807 */ /* 0x000fc40002800000 */
[----:B------:R-:W-:Y:S02]  /*0830*/  ISETP.GE.U32.AND P6, PT, R10, 0x2, PT ;  /* 0x000000020a00780c */ /* 0x000fe40003fc6070 */
[----:B------:R-:W-:Y:S02]  /*0840*/  SEL R6, RZ, 0x1, !P1 ;  /* 0x00000001ff067807 */ /* 0x000fe40004800000 */
[----:B------:R-:W-:Y:S01]  /*0850*/  LOP3.LUT R7, R7, R8, RZ, 0xc0, !PT ;  /* 0x0000000807077212 */ /* 0x000fe200078ec0ff */
[----:B------:R0:W2:Y:S01]  /*0860*/  @!UP1 SYNCS.EXCH.64 URZ, [UR6+0x98], UR4 ;  /* 0x00009804063f95b2 */ /* 0x0000a20008000100 */
[----:B------:R-:W-:Y:S01]  /*0870*/  SEL R6, R6, 0x2, P6 ;  /* 0x0000000206067807 */ /* 0x000fe20003000000 */
[----:B------:R-:W-:Y:S02]  /*0880*/  NOP ;  /* 0x0000000000007918 */ /* 0x000fe40000000000 */
[----:B------:R0:W-:Y:S04]  /*0890*/  STL [R1+0xa0], R7 ;  /* 0x0000a00701007387 */ /* 0x0001e80000100800 */
[----:B------:R0:W-:Y:S01]  /*08a0*/  STL [R1+0xa8], R6 ;  /* 0x0000a80601007387 */ /* 0x0001e20000100800 */
[----:B-1----:R-:W-:Y:S05]  /*08b0*/  @!P2 BRA `(.L_x_4) ;  /* 0x000000000008a947 */ /* 0x002fea0003800000 */
[----:B--2-4-:R-:W-:Y:S01]  /*08c0*/  UCGABAR_ARV ;  /* 0x00000000000079c7 */ /* 0x014fe20008000000 */
[----:B------:R-:W-:Y:S05]  /*08d0*/  BRA `(.L_x_5) ;  /* 0x0000000000047947 */ /* 0x000fea0003800000 */
.L_x_4:
[----:B--2-4-:R-:W-:Y:S01]  /*08e0*/  NOP ;  /* 0x0000000000007918 */ /* 0x014fe20000000000 */
.L_x_5:
[----:B0-----:R-:W0:Y:S01]  /*08f0*/  LDC R6, c[0x0][0x65c] ;  /* 0x00019700ff067b82 */ /* 0x001e220000000800 */
[----:B------:R-:W-:Y:S02]  /*0900*/  MOV R7, RZ ;  /* 0x000000ff00077202 */ /* 0x000fe40000000f00 */
[----:B0-----:R-:W-:Y:S01]  /*0910*/  ISETP.NE.AND P1, PT, R6, 0x1, PT ;  /* 0x000000010600780c */ /* 0x001fe20003f25270 */
[----:B------:R-:W-:-:S12]  /*0920*/  IMAD.U32 R6, RZ, RZ, UR8 ;  /* 0x00000008ff067e24 */ /* 0x000fd8000f8e00ff */
[----:B------:R-:W0:Y:S01]  /*0930*/  @P1 LDC R9, c[0x0][0x10] ;  /* 0x00000400ff091b82 */ /* 0x000e220000000800 */
[----:B------:R-:W-:Y:S02]  /*0940*/  @P1 IMAD.MOV.U32 R3, RZ, RZ, RZ ;  /* 0x000000ffff031224 */ /* 0x000fe400078e00ff */
[----:B------:R-:W-:-:S05]  /*0950*/  @P1 IMAD.MOV.U32 R13, RZ, RZ, RZ ;  /* 0x000000ffff0d1224 */ /* 0x000fca00078e00ff */
[----:B------:R-:W1:Y:S01]  /*0960*/  @!P1 LDC R11, c[0x0][0xc] ;  /* 0x00000300ff0b9b82 */ /* 0x000e620000000800 */
[----:B0-----:R-:W-:-:S04]  /*0970*/  @P1 IMAD.WIDE.U32 R8, R9, UR8, R2 ;  /* 0x0000000809081c25 */ /* 0x001fc8000f8e0002 */
[----:B------:R-:W-:Y:S02]  /*0980*/  @P1 IMAD.MOV.U32 R15, RZ, RZ, R8 ;  /* 0x000000ffff0f1224 */ /* 0x000fe400078e0008 */
[----:B------:R-:W-:Y:S02]  /*0990*/  @P1 IMAD.IADD R24, R9, 0x1, R13 ;  /* 0x0000000109181824 */ /* 0x000fe400078e020d */
[----:B-1----:R-:W-:-:S04]  /*09a0*/  @!P1 IMAD.WIDE.U32 R6, R2, R11, R6 ;  /* 0x0000000b02069225 */ /* 0x002fc800078e0006 */
[----:B------:R-:W-:Y:S02]  /*09b0*/  @!P1 IMAD.MOV.U32 R15, RZ, RZ, R6 ;  /* 0x000000ffff0f9224 */ /* 0x000fe400078e0006 */
[----:B------:R-:W-:-:S03]  /*09c0*/  @!P1 IMAD.MOV.U32 R24, RZ, RZ, R7 ;  /* 0x000000ffff189224 */ /* 0x000fc600078e0007 */
[----:B------:R0:W-:Y:S04]  /*09d0*/  STL [R1+0xb0], R15 ;  /* 0x0000b00f01007387 */ /* 0x0001e80000100800 */
[----:B------:R0:W-:Y:S01]  /*09e0*/  STL [R1+0xac], R24 ;  /* 0x0000ac1801007387 */ /* 0x0001e20000100800 */
[----:B------:R-:W-:Y:S05]  /*09f0*/  @!P2 BRA `(.L_x_6) ;  /* 0x00000000000ca947 */ /* 0x000fea0003800000 */
[----:B------:R-:W-:Y:S01]  /*0a00*/  UCGABAR_WAIT ;  /* 0x0000000000007dc7 */ /* 0x000fe20008000000 */
[----:B------:R-:W-:Y:S01]  /*0a10*/  CCTL.IVALL ;  /* 0x00000000ff00798f */ /* 0x000fe20002000000 */
[----:B------:R-:W-:Y:S05]  /*0a20*/  BRA `(.L_x_7) ;  /* 0x0000000000047947 */ /* 0x000fea0003800000 */
.L_x_6:
[----:B------:R-:W-:Y:S06]  /*0a30*/  BAR.SYNC.DEFER_BLOCKING 0x0 ;  /* 0x0000000000007b1d */ /* 0x000fec0000010000 */
.L_x_7:
[----:B------:R-:W-:Y:S05]  /*0a40*/  @!P3 BRA `(.L_x_8) ;  /* 0x000001400070b947 */ /* 0x000fea0003800000 */
[----:B------:R-:W-:-:S13]  /*0a50*/  ISETP.GT.U32.AND P0, PT, R10, 0x1, PT ;  /* 0x000000010a00780c */ /* 0x000fda0003f04070 */
[----:B------:R-:W-:Y:S05]  /*0a60*/  @P0 EXIT ;  /* 0x000000000000094d */ /* 0x000fea0003800000 */
[----:B------:R-:W-:Y:S01]  /*0a70*/  IMAD.MOV.U32 R6, RZ, RZ, -0x1 ;  /* 0xffffffffff067424 */ /* 0x000fe200078e00ff */
[----:B------:R-:W-:Y:S01]  /*0a80*/  ULDC.64 UR4, c[0x0][0x650] ;  /* 0x0001940000047ab9 */ /* 0x000fe20000000a00 */
[----:B------:R-:W-:Y:S01]  /*0a90*/  PRMT R0, RZ, 0x7610, R0 ;  /* 0x00007610ff007816 */ /* 0x000fe20000000000 */
[----:B------:R-:W-:Y:S01]  /*0aa0*/  IMAD.MOV.U32 R23, RZ, RZ, -0x1 ;  /* 0xffffffffff177424 */ /* 0x000fe200078e00ff */
[----:B------:R-:W-:Y:S01]  /*0ab0*/  ISETP.GE.U32.AND P0, PT, R15, UR4, PT ;  /* 0x000000040f007c0c */ /* 0x000fe2000bf06070 */
[----:B------:R1:W-:Y:S01]  /*0ac0*/  STL [R1+0xbc], R6 ;  /* 0x0000bc0601007387 */ /* 0x0003e20000100800 */
[----:B------:R-:W-:Y:S02]  /*0ad0*/  IMAD.MOV.U32 R22, RZ, RZ, -0x1 ;  /* 0xffffffffff167424 */ /* 0x000fe400078e00ff */
[----:B------:R-:W-:-:S13]  /*0ae0*/  ISETP.GE.U32.AND.EX P0, PT, R24, UR5, PT, P0 ;  /* 0x0000000518007c0c */ /* 0x000fda000bf06100 */
[----:B-1----:R-:W-:Y:S05]  /*0af0*/  @P0 BRA `(.L_x_9) ;  /* 0x0000000400340947 */ /* 0x002fea0003800000 */
[----:B------:R-:W1:Y:S01]  /*0b00*/  LDC.64 R16, c[0x0][0x628] ;  /* 0x00018a00ff107b82 */ /* 0x000e620000000a00 */
[----:B------:R-:W-:Y:S01]  /*0b10*/  MOV R6, R15 ;  /* 0x0000000f00067202 */ /* 0x000fe20000000f00 */
[----:B------:R-:W-:-:S06]  /*0b20*/  IMAD.MOV.U32 R7, RZ, RZ, R24 ;  /* 0x000000ffff077224 */ /* 0x000fcc00078e0018 */
[----:B------:R-:W2:Y:S08]  /*0b30*/  LDC R0, c[0x0][0x630] ;  /* 0x00018c00ff007b82 */ /* 0x000eb00000000800 */
[----:B------:R-:W3:Y:S01]  /*0b40*/  LDC.64 R18, c[0x0][0x620] ;  /* 0x00018800ff127b82 */ /* 0x000ee20000000a00 */
[----:B-1----:R-:W-:-:S04]  /*0b50*/  ISETP.NE.U32.AND P0, PT, R16, RZ, PT ;  /* 0x000000ff1000720c */ /* 0x002fc80003f05070 */
[----:B------:R-:W-:-:S13]  /*0b60*/  ISETP.NE.AND.EX P0, PT, R17, RZ, PT, P0 ;  /* 0x000000ff1100720c */ /* 0x000fda0003f05300 */
[----:B--23--:R-:W-:Y:S05]  /*0b70*/  @!P0 BRA `(.L_x_10) ;  /* 0x0000000000288947 */ /* 0x00cfea0003800000 */
[----:B------:R-:W1:Y:S02]  /*0b80*/  LDC R11, c[0x0][0x634] ;  /* 0x00018d00ff0b7b82 */ /* 0x000e640000000800 */
[----:B-1----:R-:W-:-:S05]  /*0b90*/  IADD3 R11, P0, R15, R11, RZ ;  /* 0x0000000b0f0b7210 */ /* 0x002fca0007f1e0ff */
[----:B------:R-:W-:-:S04]  /*0ba0*/  IMAD.X R13, RZ, RZ, R24, P0 ;  /* 0x000000ffff0d7224 */ /* 0x000fc800000e0618 */
[----:B------:R-:W-:-:S04]  /*0bb0*/  IMAD.WIDE.U32 R6, R13, R16, RZ ;  /* 0x000000100d067225 */ /* 0x000fc800078e00ff */
[----:B------:R-:W-:-:S04]  /*0bc0*/  IMAD.WIDE.U32 R8, P0, R11, R17, R6 ;  /* 0x000000110b087225 */ /* 0x000fc80007800006 */
[----:B------:R-:W-:-:S04]  /*0bd0*/  IMAD.WIDE.U32 R6, R11, R16, RZ ;  /* 0x000000100b067225 */ /* 0x000fc800078e00ff */
[----:B------:R-:W-:Y:S01]  /*0be0*/  IMAD.X R11, RZ, RZ, RZ, P0 ;  /* 0x000000ffff0b7224 */ /* 0x000fe200000e06ff */
[----:B------:R-:W-:Y:S01]  /*0bf0*/  IADD3 RZ, P0, R7, R8, RZ ;  /* 0x0000000807ff7210 */ /* 0x000fe20007f1e0ff */
[----:B------:R-:W-:-:S04]  /*0c00*/  IMAD.MOV.U32 R10, RZ, RZ, R9 ;  /* 0x000000ffff0a7224 */ /* 0x000fc800078e0009 */
[----:B------:R-:W-:-:S08]  /*0c10*/  IMAD.WIDE.U32.X R6, R13, R17, R10, P0 ;  /* 0x000000110d067225 */ /* 0x000fd000000e040a */
.L_x_10:
[-CC-:B------:R-:W-:Y:S01]  /*0c20*/  SHF.R.U64 R22, R6, R0.reuse, R7.reuse ;  /* 0x0000000006167219 */ /* 0x180fe20000001207 */
[----:B------:R-:W1:Y:S01]  /*0c30*/  LDC.64 R20, c[0x0][0x640] ;  /* 0x00019000ff147b82 */ /* 0x000e620000000a00 */
[----:B------:R-:W-:Y:S01]  /*0c40*/  SHF.R.U32.HI R0, RZ, R0, R7 ;  /* 0x00000000ff007219 */ /* 0x000fe20000011607 */
[----:B------:R-:W-:Y:S01]  /*0c50*/  IMAD.MOV.U32 R6, RZ, RZ, R15 ;  /* 0x000000ffff067224 */ /* 0x000fe200078e000f */
[----:B------:R-:W-:Y:S01]  /*0c60*/  IADD3 R3, P0, RZ, -R22, RZ ;  /* 0x80000016ff037210 */ /* 0x000fe20007f1e0ff */
[----:B------:R-:W-:-:S04]  /*0c70*/  IMAD.MOV.U32 R17, RZ, RZ, 0x1 ;  /* 0x00000001ff117424 */ /* 0x000fc800078e00ff */
[----:B------:R-:W2:Y:S01]  /*0c80*/  LDC R8, c[0x0][0x618] ;  /* 0x00018600ff087b82 */ /* 0x000ea20000000800 */
[----:B------:R-:W-:-:S04]  /*0c90*/  IMAD.X R7, RZ, RZ, ~R0, P0 ;  /* 0x000000ffff077224 */ /* 0x000fc800000e0e00 */
[-C--:B------:R-:W-:Y:S02]  /*0ca0*/  IMAD R0, R7, R18.reuse, RZ ;  /* 0x0000001207007224 */ /* 0x080fe400078e02ff */
[----:B------:R-:W-:Y:S01]  /*0cb0*/  IMAD.MOV.U32 R7, RZ, RZ, R24 ;  /* 0x000000ffff077224 */ /* 0x000fe200078e0018 */
[----:B------:R-:W0:Y:S01]  /*0cc0*/  LDC R12, c[0x0][0x608] ;  /* 0x00018200ff0c7b82 */ /* 0x000e220000000800 */
[----:B------:R-:W-:-:S04]  /*0cd0*/  IMAD.WIDE.U32 R6, R3, R18, R6 ;  /* 0x0000001203067225 */ /* 0x000fc800078e0006 */
[----:B------:R-:W-:-:S03]  /*0ce0*/  IMAD R3, R3, R19, R0 ;  /* 0x0000001303037224 */ /* 0x000fc600078e0200 */
[----:B------:R-:W3:Y:S01]  /*0cf0*/  LDC R16, c[0x0][0x658] ;  /* 0x00019600ff107b82 */ /* 0x000ee20000000800 */
[----:B-1----:R-:W-:Y:S01]  /*0d00*/  ISETP.NE.U32.AND P0, PT, R20, RZ, PT ;  /* 0x000000ff1400720c */ /* 0x002fe20003f05070 */
[----:B------:R-:W-:Y:S01]  /*0d10*/  IMAD R19, R5, R14, R2 ;  /* 0x0000000e05137224 */ /* 0x000fe200078e0202 */
[----:B------:R-:W-:Y:S01]  /*0d20*/  IADD3 R3, R7, R3, RZ ;  /* 0x0000000307037210 */ /* 0x000fe20007ffe0ff */
[----:B------:R-:W-:Y:S01]  /*0d30*/  IMAD.MOV.U32 R7, RZ, RZ, -0x1 ;  /* 0xffffffffff077424 */ /* 0x000fe200078e00ff */
[----:B------:R-:W-:-:S03]  /*0d40*/  ISETP.NE.AND.EX P0, PT, R21, RZ, PT, P0 ;  /* 0x000000ff1500720c */ /* 0x000fc60003f05300 */
[----:B------:R-:W1:Y:S01]  /*0d50*/  LDC R23, c[0x0][0x600] ;  /* 0x00018000ff177b82 */ /* 0x000e620000000800 */
[-CC-:B--2---:R-:W-:Y:S02]  /*0d60*/  SHF.R.U64 R10, R6, R8.reuse, R3.reuse ;  /* 0x00000008060a7219 */ /* 0x184fe40000001203 */
[----:B------:R-:W-:-:S05]  /*0d70*/  SHF.R.U32.HI R3, RZ, R8, R3 ;  /* 0x00000008ff037219 */ /* 0x000fca0000011603 */
[----:B------:R-:W2:Y:S01]  /*0d80*/  LDC R13, c[0x0][0x648] ;  /* 0x00019200ff0d7b82 */ /* 0x000ea20000000800 */
[-CC-:B0-----:R-:W-:Y:S02]  /*0d90*/  SHF.R.U64 R24, R10, R12.reuse, R3.reuse ;  /* 0x0000000c0a187219 */ /* 0x181fe40000001203 */
[----:B------:R-:W-:-:S05]  /*0da0*/  SHF.R.U32.HI R3, RZ, R12, R3 ;  /* 0x0000000cff037219 */ /* 0x000fca0000011603 */
[----:B------:R-:W0:Y:S01]  /*0db0*/  LDC R15, c[0x0][0x638] ;  /* 0x00018e00ff0f7b82 */ /* 0x000e220000000800 */
[-CC-:B---3--:R-:W-:Y:S02]  /*0dc0*/  SHF.R.U64 R12, R24, R16.reuse, R3.reuse ;  /* 0x00000010180c7219 */ /* 0x188fe40000001203 */
[-C--:B------:R-:W-:Y:S02]  /*0dd0*/  SHF.L.U32 R0, R7, R16.reuse, RZ ;  /* 0x0000001007007219 */ /* 0x080fe400000006ff */
[----:B------:R-:W-:Y:S01]  /*0de0*/  SHF.R.U32.HI R3, RZ, R16, R3 ;  /* 0x00000010ff037219 */ /* 0x000fe20000011603 */
[----:B------:R-:W-:Y:S01]  /*0df0*/  IMAD.MOV.U32 R2, RZ, RZ, R12 ;  /* 0x000000ffff027224 */ /* 0x000fe200078e000c */
[----:B------:R-:W-:Y:S01]  /*0e00*/  LOP3.LUT R5, RZ, R0, RZ, 0x33, !PT ;  /* 0x00000000ff057212 */ /* 0x000fe200078e33ff */
[----:B------:R-:W3:Y:S01]  /*0e10*/  LDC R18, c[0x0][0x610] ;  /* 0x00018400ff127b82 */ /* 0x000ee20000000800 */
[----:B------:R-:W-:Y:S05]  /*0e20*/  @!P0 BRA `(.L_x_11) ;  /* 0x0000000000288947 */ /* 0x000fea0003800000 */
[----:B------:R-:W4:Y:S02]  /*0e30*/  LDC R9, c[0x0][0x64c] ;  /* 0x00019300ff097b82 */ /* 0x000f240000000800 */
[----:B----4-:R-:W-:-:S05]  /*0e40*/  IADD3 R9, P0, R12, R9, RZ ;  /* 0x000000090c097210 */ /* 0x010fca0007f1e0ff */
        /* <DEDUP_REMOVED lines=8> */
.L_x_11:
[----:B--2---:R-:W-:Y:S01]  /*0ed0*/  SHF.R.U64 R2, R2, R13, R3 ;  /* 0x0000000d02027219 */ /* 0x004fe20000001203 */
[----:B-1----:R-:W-:Y:S01]  /*0ee0*/  VIADD R3, R23, 0xffffffff ;  /* 0xffffffff17037836 */ /* 0x002fe20000000000 */
[----:B------:R-:W-:Y:S02]  /*0ef0*/  SHF.L.U32 R0, R17, R16, RZ ;  /* 0x0000001011007219 */ /* 0x000fe400000006ff */
[----:B------:R-:W-:Y:S02]  /*0f00*/  LOP3.LUT R5, R24, R5, RZ, 0xc0, !PT ;  /* 0x0000000518057212 */ /* 0x000fe400078ec0ff */
[----:B------:R-:W-:Y:S02]  /*0f10*/  IADD3 R6, -R2, RZ, RZ ;  /* 0x000000ff02067210 */ /* 0x000fe40007ffe1ff */
[----:B------:R-:W-:Y:S01]  /*0f20*/  SEL R4, R4, R19, !P1 ;  /* 0x0000001304047207 */ /* 0x000fe20004800000 */
[----:B------:R-:W-:Y:S01]  /*0f30*/  IMAD R5, R0, R2, R5 ;  /* 0x0000000200057224 */ /* 0x000fe200078e0205 */
[----:B------:R-:W-:Y:S01]  /*0f40*/  LOP3.LUT R3, R10, R3, RZ, 0xc0, !PT ;  /* 0x000000030a037212 */ /* 0x000fe200078ec0ff */
[----:B0-----:R-:W-:-:S02]  /*0f50*/  IMAD R0, R6, R15, R12 ;  /* 0x0000000f06007224 */ /* 0x001fc400078e020c */
[----:B------:R-:W-:Y:S02]  /*0f60*/  IMAD.MOV.U32 R2, RZ, RZ, 0x1 ;  /* 0x00000001ff027424 */ /* 0x000fe400078e00ff */
[----:B---3--:R-:W-:Y:S02]  /*0f70*/  IMAD R4, R5, R18, R4 ;  /* 0x0000001205047224 */ /* 0x008fe400078e0204 */
[----:B------:R-:W-:Y:S01]  /*0f80*/  IMAD R23, R0, R23, R3 ;  /* 0x0000001700177224 */ /* 0x000fe200078e0203 */
[----:B------:R-:W-:-:S04]  /*0f90*/  PRMT R0, R2, 0x7610, R0 ;  /* 0x0000761002007816 */ /* 0x000fc80000000000 */
[----:B------:R-:W-:Y:S02]  /*0fa0*/  SEL R2, R23, R4, !P1 ;  /* 0x0000000417027207 */ /* 0x000fe40004800000 */
[----:B------:R-:W-:-:S03]  /*0fb0*/  SEL R23, R4, R23, !P1 ;  /* 0x0000001704177207 */ /* 0x000fc60004800000 */
[----:B------:R1:W-:Y:S04]  /*0fc0*/  STL [R1+0xbc], R2 ;  /* 0x0000bc0201007387 */ /* 0x0003e80000100800 */
.L_x_9:
[----:B------:R-:W-:-:S08]  /*0fd0*/  NOP ;  /* 0x0000000000007918 */ /* 0x000fd00000000000 */
[----:B------:R-:W2:Y:S02]  /*0fe0*/  USETMAXREG.TRY_ALLOC.CTAPOOL UP0, 0xe8 ;  /* 0x000000e8000079c8 */ /* 0x000ea40008000600 */
[----:B--2---:R-:W-:-:S13]  /*0ff0*/  PLOP3.LUT P0, PT, PT, PT, UP0, 0x80, 0x0 ;  /* 0x000000000000781c */ /* 0x004fda0003f0f008 */
[----:B------:R-:W-:Y:S05]  /*1000*/  @!P0 BRA `(.L_x_9) ;  /* 0xfffffffc00f08947 */ /* 0x000fea000383ffff */
[----:B------:R-:W-:Y:S02]  /*1010*/  ULDC.64 UR4, c[0x0][0x598] ;  /* 0x0001660000047ab9 */ /* 0x000fe40000000a00 */
[----:B------:R-:W-:-:S04]  /*1020*/  ISETP.NE.U32.AND P0, PT, RZ, UR4, PT ;  /* 0x00000004ff007c0c */ /* 0x000fc8000bf05070 */
[----:B------:R-:W-:-:S13]  /*1030*/  ISETP.NE.AND.EX P0, PT, RZ, UR5, PT, P0 ;  /* 0x00000005ff007c0c */ /* 0x000fda000bf05300 */
[----:B------:R-:W-:Y:S05]  /*1040*/  @!P0 BRA `(.L_x_12) ;  /* 0x0000000000248947 */ /* 0x000fea0003800000 */
[----:B-1----:R-:W1:Y:S01]  /*1050*/  LDC.64 R2, c[0x0][0x598] ;  /* 0x00016600ff027b82 */ /* 0x002e620000000a00 */
[----:B------:R-:W-:Y:S02]  /*1060*/  ULDC.64 UR4, c[0x0][0x208] ;  /* 0x0000820000047ab9 */ /* 0x000fe40000000a00 */
[----:B-1----:R-:W2:Y:S02]  /*1070*/  LDG.E.64 R2, desc[UR4][R2.64] ;  /* 0x0000000402027981 */ /* 0x002ea4000c1e1b00 */
[----:B--2---:R-:W-:-:S04]  /*1080*/  ISETP.NE.U32.AND P0, PT, R2, RZ, PT ;  /* 0x000000ff0200720c */ /* 0x004fc80003f05070 */
[----:B------:R-:W-:-:S13]  /*1090*/  ISETP.NE.AND.EX P0, PT, R3, RZ, PT, P0 ;  /* 0x000000ff0300720c */ /* 0x000fda0003f05300 */
[----:B------:R-:W-:Y:S05]  /*10a0*/  @!P0 BRA `(.L_x_12) ;  /* 0x00000000000c8947 */ /* 0x000fea0003800000 */
[----:B------:R-:W-:Y:S02]  /*10b0*/  ULDC.64 UR4, c[0x0][0x208] ;  /* 0x0000820000047ab9 */ /* 0x000fe40000000a00 */
[----:B------:R1:W5:Y:S01]  /*10c0*/  LD.E R17, desc[UR4][R2.64] ;  /* 0x0000000402117980 */ /* 0x000362000c101900 */
[----:B------:R-:W-:Y:S05]  /*10d0*/  BRA `(.L_x_13) ;  /* 0x0000000000287947 */ /* 0x000fea0003800000 */
.L_x_12:
[----:B------:R-:W-:Y:S02]  /*10e0*/  ULDC.64 UR4, c[0x0][0x588] ;  /* 0x0001620000047ab9 */ /* 0x000fe40000000a00 */
[----:B------:R-:W-:-:S04]  /*10f0*/  ISETP.NE.U32.AND P0, PT, RZ, UR4, PT ;  /* 0x00000004ff007c0c */ /* 0x000fc8000bf05070 */
[----:B------:R-:W-:-:S13]  /*1100*/  ISETP.NE.AND.EX P0, PT, RZ, UR5, PT, P0 ;  /* 0x00000005ff007c0c */ /* 0x000fda000bf05300 */
[----:B------:R-:W-:Y:S05]  /*1110*/  @!P0 BRA `(.L_x_14) ;  /* 0x0000000000108947 */ /* 0x000fea0003800000 */
[----:B-1----:R-:W1:Y:S01]  /*1120*/  LDC.64 R2, c[0x0][0x588] ;  /* 0x00016200ff027b82 */ /* 0x002e620000000a00 */
[----:B------:R-:W-:Y:S02]  /*1130*/  ULDC.64 UR4, c[0x0][0x208] ;  /* 0x0000820000047ab9 */ /* 0x000fe40000000a00 */
[----:B-1----:R2:W5:Y:S01]  /*1140*/  LDG.E R17, desc[UR4][R2.64] ;  /* 0x0000000402117981 */ /* 0x002562000c1e1900 */
[----:B------:R-:W-:Y:S05]  /*1150*/  BRA `(.L_x_13) ;  /* 0x0000000000087947 */ /* 0x000fea0003800000 */
.L_x_14:
[----:B------:R-:W-:Y:S02]  /*1160*/  ULDC UR4, c[0x0][0x580] ;  /* 0x0001600000047ab9 */ /* 0x000fe40000000800 */
[----:B------:R-:W-:-:S07]  /*1170*/  IMAD.U32 R17, RZ, RZ, UR4 ;  /* 0x00000004ff117e24 */ /* 0x000fce000f8e00ff */
.L_x_13:
[----:B------:R-:W-:Y:S02]  /*1180*/  ULDC.64 UR4, c[0x0][0x5a0] ;  /* 0x0001680000047ab9 */ /* 0x000fe40000000a00 */
[----:B------:R-:W-:-:S04]  /*1190*/  ISETP.NE.U32.AND P0, PT, RZ, UR4, PT ;  /* 0x00000004ff007c0c */ /* 0x000fc8000bf05070 */
[----:B------:R-:W-:-:S13]  /*11a0*/  ISETP.NE.AND.EX P0, PT, RZ, UR5, PT, P0 ;  /* 0x00000005ff007c0c */ /* 0x000fda000bf05300 */
[----:B------:R-:W-:Y:S05]  /*11b0*/  @!P0 BRA `(.L_x_15) ;  /* 0x0000000000248947 */ /* 0x000fea0003800000 */
[----:B-12---:R-:W1:Y:S01]  /*11c0*/  LDC.64 R2, c[0x0][0x5a0] ;  /* 0x00016800ff027b82 */ /* 0x006e620000000a00 */
        /* <DEDUP_REMOVED lines=8> */
.L_x_15:
[----:B------:R-:W-:Y:S02]  /*1250*/  ULDC.64 UR4, c[0x0][0x590] ;  /* 0x0001640000047ab9 */ /* 0x000fe40000000a00 */
[----:B------:R-:W-:-:S04]  /*1260*/  ISETP.NE.U32.AND P0, PT, RZ, UR4, PT ;  /* 0x00000004ff007c0c */ /* 0x000fc8000bf05070 */
[----:B------:R-:W-:-:S13]  /*1270*/  ISETP.NE.AND.EX P0, PT, RZ, UR5, PT, P0 ;  /* 0x00000005ff007c0c */ /* 0x000fda000bf05300 */
[----:B------:R-:W-:Y:S05]  /*1280*/  @!P0 BRA `(.L_x_17) ;  /* 0x0000000000108947 */ /* 0x000fea0003800000 */
[----:B------:R-:W3:Y:S01]  /*1290*/  LDC.64 R18, c[0x0][0x590] ;  /* 0x00016400ff127b82 */ /* 0x000ee20000000a00 */
[----:B------:R-:W-:Y:S02]  /*12a0*/  ULDC.64 UR4, c[0x0][0x208] ;  /* 0x0000820000047ab9 */ /* 0x000fe40000000a00 */
[----:B---3--:R3:W5:Y:S01]  /*12b0*/  LDG.E R18, desc[UR4][R18.64] ;  /* 0x0000000412127981 */ /* 0x008762000c1e1900 */
[----:B------:R-:W-:Y:S05]  /*12c0*/  BRA `(.L_x_16) ;  /* 0x0000000000087947 */ /* 0x000fea0003800000 */
.L_x_17:
[----:B------:R-:W-:Y:S02]  /*12d0*/  ULDC UR4, c[0x0][0x584] ;  /* 0x0001610000047ab9 */ /* 0x000fe40000000800 */
[----:B------:R-:W-:-:S07]  /*12e0*/  IMAD.U32 R18, RZ, RZ, UR4 ;  /* 0x00000004ff127e24 */ /* 0x000fce000f8e00ff */
.L_x_16:
[----:B------:R-:W-:-:S13]  /*12f0*/  LOP3.LUT P0, RZ, R0, 0xff, RZ, 0xc0, !PT ;  /* 0x000000ff00ff7812 */ /* 0x000fda000780c0ff */
[----:B------:R-:W-:Y:S05]  /*1300*/  @!P0 EXIT ;  /* 0x000000000000894d */ /* 0x000fea0003800000 */
[----:B------:R-:W-:Y:S02]  /*1310*/  ULDC UR4, c[0x0][0x28c] ;  /* 0x0000a30000047ab9 */ /* 0x000fe40000000800 */
[----:B------:R-:W-:-:S04]  /*1320*/  UIADD3 UR4, UR4, 0x3f, URZ ;  /* 0x0000003f04047890 */ /* 0x000fc8000fffe03f */
[----:B------:R-:W-:-:S04]  /*1330*/  USHF.R.S32.HI UR5, URZ, 0x1f, UR4 ;  /* 0x0000001f3f057899 */ /* 0x000fc80008011404 */
[----:B------:R-:W-:-:S03]  /*1340*/  ULEA.HI UR5, UR5, UR4, URZ, 0x6 ;  /* 0x0000000405057291 */ /* 0x000fc6000f8f303f */
[----:B------:R-:W-:Y:S01]  /*1350*/  UMOV UR4, URZ ;  /* 0x0000003f00047c82 */ /* 0x000fe20008000000 */
[----:B------:R-:W-:Y:S01]  /*1360*/  USHF.R.S32.HI UR6, URZ, 0x6, UR5 ;  /* 0x000000063f067899 */ /* 0x000fe20008011405 */
[----:B-12---:R-:W-:Y:S02]  /*1370*/  IMAD.U32 R2, RZ, RZ, UR4 ;  /* 0x00000004ff027e24 */ /* 0x006fe4000f8e00ff */
[----:B------:R-:W-:Y:S02]  /*1380*/  UMOV UR5, URZ ;  /* 0x0000003f00057c82 */ /* 0x000fe40008000000 */
[----:B------:R-:W-:Y:S02]  /*1390*/  IMAD.U32 R0, RZ, RZ, UR5 ;  /* 0x00000005ff007e24 */ /* 0x000fe4000f8e00ff */
[----:B------:R-:W-:-:S05]  /*13a0*/  IMAD.U32 R3, RZ, RZ, UR6 ;  /* 0x00000006ff037e24 */ /* 0x000fca000f8e00ff */
[----:B------:R1:W-:Y:S04]  /*13b0*/  STL [R1+0xc4], R3 ;  /* 0x0000c40301007387 */ /* 0x0003e80000100800 */
[----:B------:R1:W-:Y:S04]  /*13c0*/  STL [R1+0xb8], R0 ;  /* 0x0000b80001007387 */ /* 0x0003e80000100800 */
[----:B------:R1:W-:Y:S02]  /*13d0*/  STL [R1+0xb4], R2 ;  /* 0x0000b40201007387 */ /* 0x0003e40000100800 */
.L_x_519:
[----:B-1----:R-:W1:Y:S01]  /*13e0*/  S2R R0, SR_TID.X ;  /* 0x0000000000007919 */ /* 0x002e620000002100 */
[----:B------:R-:W2:Y:S01]  /*13f0*/  S2UR UR7, SR_CgaCtaId ;  /* 0x00000000000779c3 */ /* 0x000ea20000008800 */
[----:B------:R-:W-:Y:S02]  /*1400*/  UMOV UR6, 0x400 ;  /* 0x0000040000067882 */ /* 0x000fe40000000000 */
[----:B--2---:R-:W-:Y:S01]  /*1410*/  ULEA UR6, UR7, UR6, 0x18 ;  /* 0x0000000607067291 */ /* 0x004fe2000f8ec03f */
[----:B-1----:R-:W-:-:S04]  /*1420*/  LOP3.LUT R0, R0, 0x80, RZ, 0xc0, !PT ;  /* 0x0000008000007812 */ /* 0x002fc800078ec0ff */
[----:B------:R-:W-:-:S06]  /*1430*/  SHF.R.U32.HI R0, RZ, 0x7, R0 ;  /* 0x00000007ff007819 */ /* 0x000fcc0000011600 */
[----:B------:R-:W1:Y:S02]  /*1440*/  SHFL.IDX PT, R0, R0, RZ, 0x1f ;  /* 0x00001fff00007589 */ /* 0x000e6400000e0000 */
[----:B-1----:R-:W-:-:S13]  /*1450*/  R2UR UR4, R0 ;  /* 0x00000000000472ca */ /* 0x002fda00000e0000 */
[----:B------:R-:W-:-:S04]  /*1460*/  ULEA.HI UR5, UR4, UR4, URZ, 0x1 ;  /* 0x0000000404057291 */ /* 0x000fc8000f8f083f */
[----:B------:R-:W-:-:S04]  /*1470*/  ULOP3.LUT UR5, UR5, 0xffffe, URZ, 0xc0, !UPT ;  /* 0x000ffffe05057892 */ /* 0x000fc8000f8ec03f */
[----:B------:R-:W-:-:S03]  /*1480*/  UIADD3 UR5, UR4, -UR5, URZ ;  /* 0x8000000504057290 */ /* 0x000fc6000fffe03f */
[----:B------:R-:W-:Y:S01]  /*1490*/  ULDC UR4, c[0x0][0x28c] ;  /* 0x0000a30000047ab9 */ /* 0x000fe20000000800 */
[----:B------:R-:W-:Y:S01]  /*14a0*/  ULEA UR5, UR5, UR6, 0xc ;  /* 0x0000000605057291 */ /* 0x000fe2000f8e603f */
[----:B------:R-:W-:-:S03]  /*14b0*/  ISETP.LT.AND P0, PT, RZ, UR4, PT ;  /* 0x00000004ff007c0c */ /* 0x000fc6000bf01270 */
[----:B------:R-:W-:-:S04]  /*14c0*/  UIADD3 UR5, UR5, 0x180, URZ ;  /* 0x0000018005057890 */ /* 0x000fc8000fffe03f */
[----:B------:R-:W-:-:S04]  /*14d0*/  USHF.R.U32.HI UR5, URZ, 0x4, UR5 ;  /* 0x000000043f057899 */ /* 0x000fc80008011605 */
[----:B------:R-:W-:-:S04]  /*14e0*/  ULOP3.LUT UR5, UR5, 0x3fff, URZ, 0xc0, !UPT ;  /* 0x00003fff05057892 */ /* 0x000fc8000f8ec03f */
[----:B------:R-:W-:-:S06]  /*14f0*/  ULOP3.LUT UR4, UR5, 0x10000, URZ, 0xfc, !UPT ;  /* 0x0001000005047892 */ /* 0x000fcc000f8efc3f */
[----:B---3--:R-:W-:Y:S01]  /*1500*/  IMAD.U32 R19, RZ, RZ, UR4 ;  /* 0x00000004ff137e24 */ /* 0x008fe2000f8e00ff */
[----:B------:R-:W-:Y:S06]  /*1510*/  @P0 BRA `(.L_x_18) ;  /* 0x0000000000400947 */ /* 0x000fec0003800000 */
[----:B------:R-:W-:Y:S01]  /*1520*/  MOV R0, 0x0 ;  /* 0x0000000000007802 */ /* 0x000fe20000000f00 */
[----:B------:R-:W-:Y:S01]  /*1530*/  ULDC.64 UR4, c[0x4][0x68] ;  /* 0x01001a0000047ab9 */ /* 0x000fe20000000a00 */
[----:B------:R-:W-:Y:S01]  /*1540*/  ULDC.64 UR6, c[0x4][0x8] ;  /* 0x0100020000067ab9 */ /* 0x000fe20000000a00 */
[----:B------:R-:W-:Y:S01]  /*1550*/  MOV R4, UR4 ;  /* 0x0000000400047c02 */ /* 0x000fe20008000f00 */
[----:B------:R1:W2:Y:S01]  /*1560*/  LDC.64 R2, c[0x4][R0] ;  /* 0x0100000000027b82 */ /* 0x0002a20000000a00 */
[----:B------:R-:W-:Y:S01]  /*1570*/  IMAD.U32 R5, RZ, RZ, UR5 ;  /* 0x00000005ff057e24 */ /* 0x000fe2000f8e00ff */
[----:B------:R-:W-:Y:S01]  /*1580*/  ULDC.64 UR4, c[0x4][0x70] ;  /* 0x01001c0000047ab9 */ /* 0x000fe20000000a00 */
[----:B------:R-:W-:Y:S01]  /*1590*/  IMAD.U32 R10, RZ, RZ, UR6 ;  /* 0x00000006ff0a7e24 */ /* 0x000fe2000f8e00ff */
[----:B------:R-:W-:Y:S01]  /*15a0*/  MOV R13, RZ ;  /* 0x000000ff000d7202 */ /* 0x000fe20000000f00 */
[----:B------:R-:W-:Y:S02]  /*15b0*/  IMAD.U32 R6, RZ, RZ, UR4 ;  /* 0x00000004ff067e24 */ /* 0x000fe4000f8e00ff */
[----:B------:R-:W-:-:S02]  /*15c0*/  IMAD.U32 R7, RZ, RZ, UR5 ;  /* 0x00000005ff077e24 */ /* 0x000fc4000f8e00ff */
[----:B------:R-:W-:Y:S02]  /*15d0*/  IMAD.U32 R11, RZ, RZ, UR7 ;  /* 0x00000007ff0b7e24 */ /* 0x000fe4000f8e00ff */
[----:B------:R-:W-:Y:S02]  /*15e0*/  IMAD.MOV.U32 R8, RZ, RZ, 0x1e1 ;  /* 0x000001e1ff087424 */ /* 0x000fe400078e00ff */
[----:B-1----:R-:W-:-:S07]  /*15f0*/  IMAD.MOV.U32 R12, RZ, RZ, 0x1 ;  /* 0x00000001ff0c7424 */ /* 0x002fce00078e00ff */
[----:B------:R-:W-:-:S07]  /*1600*/  LEPC R20, `(.L_x_18) ;  /* 0x000000001014794e */ /* 0x000fce0000000000 */
[----:B0-2--5:R-:W-:Y:S05]  /*1610*/  CALL.ABS.NOINC R2 ;  /* 0x0000000002007343 */ /* 0x025fea0003c00000 */
.L_x_18:
[----:B------:R-:W2:Y:S02]  /*1620*/  LDL R2, [R1+0xa8] ;  /* 0x0000a80001027983 */ /* 0x000ea40000100800 */
[----:B--2---:R-:W-:-:S04]  /*1630*/  LOP3.LUT R0, R2, 0x1, RZ, 0xfc, !PT ;  /* 0x0000000102007812 */ /* 0x004fc800078efcff */
[----:B------:R-:W-:-:S13]  /*1640*/  ISETP.NE.AND P0, PT, R0, 0x3, PT ;  /* 0x000000030000780c */ /* 0x000fda0003f05270 */
[----:B------:R-:W-:Y:S05]  /*1650*/  @!P0 BRA `(.L_x_19) ;  /* 0x0000000000048947 */ /* 0x000fea0003800000 */
[----:B------:R-:W-:Y:S01]  /*1660*/  BPT.TRAP 0x1 ;  /* 0x000000040000795c */ /* 0x000fe20000300000 */
.L_x_19:
[----:B------:R-:W2:Y:S04]  /*1670*/  LDL R0, [R1+0xb8] ;  /* 0x0000b80001007983 */ /* 0x000ea80000100800 */
[----:B------:R-:W3:Y:S01]  /*1680*/  LDL R2, [R1+0xb4] ;  /* 0x0000b40001027983 */ /* 0x000ee20000100800 */
[----:B------:R-:W1:Y:S01]  /*1690*/  S2UR UR5, SR_CgaCtaId ;  /* 0x00000000000579c3 */ /* 0x000e620000008800 */
[----:B------:R-:W-:Y:S02]  /*16a0*/  UMOV UR4, 0x400 ;  /* 0x0000040000047882 */ /* 0x000fe40000000000 */
[----:B-1----:R-:W-:Y:S01]  /*16b0*/  ULEA UR4, UR5, UR4, 0x18 ;  /* 0x0000000405047291 */ /* 0x002fe2000f8ec03f */
[----:B--2---:R-:W-:Y:S02]  /*16c0*/  R2UR UR6, R0 ;  /* 0x00000000000672ca */ /* 0x004fe400000e0000 */
[----:B---3--:R-:W-:-:S03]  /*16d0*/  R2UR UR7, R2 ;  /* 0x00000000020772ca */ /* 0x008fc600000e0000 */
[----:B------:R-:W-:-:S08]  /*16e0*/  IMAD.U32 R0, RZ, RZ, UR4 ;  /* 0x00000004ff007e24 */ /* 0x000fd0000f8e00ff */
[----:B------:R-:W-:Y:S02]  /*16f0*/  IMAD.U32 R2, RZ, RZ, UR6 ;  /* 0x00000006ff027e24 */ /* 0x000fe4000f8e00ff */
[----:B------:R-:W-:-:S03]  /*1700*/  IMAD.U32 R3, RZ, RZ, UR7 ;  /* 0x00000007ff037e24 */ /* 0x000fc6000f8e00ff */
[----:B------:R-:W-:Y:S01]  /*1710*/  SHF.L.U32 R2, R2, 0x1f, RZ ;  /* 0x0000001f02027819 */ /* 0x000fe200000006ff */
[----:B------:R-:W-:-:S04]  /*1720*/  IMAD R3, R3, 0x8, R0 ;  /* 0x0000000803037824 */ /* 0x000fc800078e0200 */
[----:B------:R1:W2:Y:S01]  /*1730*/  SYNCS.PHASECHK.TRANS64.TRYWAIT P1, [R3+URZ], R2 ;  /* 0x00000002030075a7 */ /* 0x0002a2000802017f */
[----:B------:R-:W-:Y:S05]  /*1740*/  @!P0 BRA `(.L_x_20) ;  /* 0x0000000000048947 */ /* 0x000fea0003800000 */
[----:B------:R-:W-:Y:S01]  /*1750*/  BPT.TRAP 0x1 ;  /* 0x000000040000795c */ /* 0x000fe20000300000 */
.L_x_20:
[----:B--2---:R-:W-:Y:S05]  /*1760*/  @P1 BRA `(.L_x_21) ;  /* 0x0000000000081947 */ /* 0x004fea0003800000 */
[----:B------:R-:W2:Y:S02]  /*1770*/  SYNCS.PHASECHK.TRANS64.TRYWAIT P1, [R3+URZ], R2 ;  /* 0x00000002030075a7 */ /* 0x000ea4000802017f */
[----:B--2---:R-:W-:Y:S05]  /*1780*/  @!P1 BRA `(.L_x_22) ;  /* 0x0000014c00589947 */ /* 0x004fea0003800000 */
.L_x_21:
[----:B------:R-:W3:Y:S02]  /*1790*/  LDL R4, [R1+0xc4] ;  /* 0x0000c40001047983 */ /* 0x000ee40000100800 */
[----:B---3--:R-:W-:-:S13]  /*17a0*/  R2UR UR5, R4 ;  /* 0x00000000040572ca */ /* 0x008fda00000e0000 */
[----:B------:R-:W-:-:S04]  /*17b0*/  UISETP.LT.AND UP0, UPT, UR5, 0x1, UPT ;  /* 0x000000010500788c */ /* 0x000fc8000bf01270 */
[----:B------:R-:W-:-:S06]  /*17c0*/  USEL UR4, UR5, 0x1, UP0 ;  /* 0x0000000105047887 */ /* 0x000fcc0008000000 */
[----:B------:R-:W-:-:S05]  /*17d0*/  IMAD.U32 R4, RZ, RZ, UR4 ;  /* 0x00000004ff047e24 */ /* 0x000fca000f8e00ff */
[----:B------:R-:W-:Y:S01]  /*17e0*/  IADD3 R4, -R4, UR5, RZ ;  /* 0x0000000504047c10 */ /* 0x000fe2000fffe1ff */
[----:B------:R-:W-:Y:S05]  /*17f0*/  WARPSYNC.ALL ;  /* 0x0000000000007948 */ /* 0x000fea0003800000 */
[----:B------:R-:W-:Y:S01]  /*1800*/  ISETP.GE.AND P1, PT, R4, 0x1, PT ;  /* 0x000000010400780c */ /* 0x000fe20003f26270 */
[----:B------:R-:W3:Y:S01]  /*1810*/  LDL R13, [R1+0xb4] ;  /* 0x0000b400010d7983 */ /* 0x000ee20000100800 */
[----:B------:R-:W-:Y:S01]  /*1820*/  R2UR UR4, R0 ;  /* 0x00000000000472ca */ /* 0x000fe200000e0000 */
[----:B0-----:R-:W-:Y:S01]  /*1830*/  WARPGROUP.ARRIVE ;  /* 0x00000000000079c5 */ /* 0x001fe20000000000 */
[----:B------:R-:W-:Y:S01]  /*1840*/  R2UR UR5, R19 ;  /* 0x00000000130572ca */ /* 0x000fe200000e0000 */
[----:B------:R-:W-:Y:S01]  /*1850*/  UMOV UR7, 0x80000020 ;  /* 0x8000002000077882 */ /* 0x000fe20000000000 */
[----:B------:R-:W-:Y:S01]  /*1860*/  UMOV UR27, 0x80000020 ;  /* 0x80000020001b7882 */ /* 0x000fe20000000000 */
[----:B------:R-:W-:Y:S01]  /*1870*/  UMOV UR31, 0x80000020 ;  /* 0x80000020001f7882 */ /* 0x000fe20000000000 */
[----:B------:R-:W-:Y:S01]  /*1880*/  UMOV UR15, 0x80000020 ;  /* 0x80000020000f7882 */ /* 0x000fe20000000000 */
[----:B------:R-:W-:Y:S01]  /*1890*/  UMOV UR19, 0x80000020 ;  /* 0x8000002000137882 */ /* 0x000fe20000000000 */
[----:B------:R-:W-:Y:S01]  /*18a0*/  UMOV UR23, UR27 ;  /* 0x0000001b00177c82 */ /* 0x000fe20008000000 */
[----:B------:R-:W-:Y:S01]  /*18b0*/  UMOV UR51, UR31 ;  /* 0x0000001f00337c82 */ /* 0x000fe20008000000 */
[----:B------:R-:W-:Y:S01]  /*18c0*/  UMOV UR35, 0x80000020 ;  /* 0x8000002000237882 */ /* 0x000fe20000000000 */
[----:B------:R-:W-:Y:S01]  /*18d0*/  UMOV UR39, 0x80000020 ;  /* 0x8000002000277882 */ /* 0x000fe20000000000 */
[----:B------:R-:W-:Y:S01]  /*18e0*/  UMOV UR55, 0x80000020 ;  /* 0x8000002000377882 */ /* 0x000fe20000000000 */
[----:B------:R-:W-:Y:S01]  /*18f0*/  UIADD3 UR4, UR4, 0x18180, URZ ;  /* 0x0001818004047890 */ /* 0x000fe2000fffe03f */
[----:B------:R-:W-:Y:S01]  /*1900*/  UMOV UR43, 0x80000020 ;  /* 0x80000020002b7882 */ /* 0x000fe20000000000 */
[----:B------:R-:W-:-:S02]  /*1910*/  UMOV UR47, 0x80000020 ;  /* 0x80000020002f7882 */ /* 0x000fc40000000000 */
[----:B------:R-:W-:Y:S01]  /*1920*/  USHF.R.U32.HI UR4, URZ, 0x4, UR4 ;  /* 0x000000043f047899 */ /* 0x000fe20008011604 */
[----:B------:R-:W-:Y:S01]  /*1930*/  UMOV UR59, 0x80000020 ;  /* 0x80000020003b7882 */ /* 0x000fe20000000000 */
[----:B------:R-:W-:Y:S02]  /*1940*/  UMOV UR49, 0x80000020 ;  /* 0x8000002000317882 */ /* 0x000fe40000000000 */
[----:B------:R-:W-:-:S04]  /*1950*/  ULOP3.LUT UR4, UR4, 0x3fff, URZ, 0xc0, !UPT ;  /* 0x00003fff04047892 */ /* 0x000fc8000f8ec03f */
[----:B------:R-:W-:Y:S01]  /*1960*/  ULOP3.LUT UR61, UR4, 0x10000, URZ, 0xfc, !UPT ;  /* 0x00010000043d7892 */ /* 0x000fe2000f8efc3f */
[----:B---3--:R-:W-:-:S13]  /*1970*/  R2UR UR6, R13 ;  /* 0x000000000d0672ca */ /* 0x008fda00000e0000 */
[----:B------:R-:W-:Y:S02]  /*1980*/  UIMAD UR60, UR6, 0x300, UR5 ;  /* 0x00000300063c78a4 */ /* 0x000fe4000f8e0205 */
[----:B------:R-:W-:Y:S01]  /*1990*/  UIMAD UR6, UR6, 0x3c0, UR61 ;  /* 0x000003c0060678a4 */ /* 0x000fe2000f8e023d */
[----:B------:R-:W-:Y:S01]  /*19a0*/  UMOV UR5, 0x80000020 ;  /* 0x8000002000057882 */ /* 0x000fe20000000000 */
[----:B------:R-:W-:-:S03]  /*19b0*/  UIADD3 UR42, UR60, 0x2, URZ ;  /* 0x000000023c2a7890 */ /* 0x000fc6000fffe03f */
[----:B------:R-:W-:Y:S01]  /*19c0*/  UMOV UR4, UR60 ;  /* 0x0000003c00047c82 */ /* 0x000fe20008000000 */
[----:B------:R-:W-:Y:S01]  /*19d0*/  UIADD3 UR10, UR6, 0x40, URZ ;  /* 0x00000040060a7890 */ /* 0x000fe2000fffe03f */
[----:B------:R-:W-:Y:S02]  /*19e0*/  UMOV UR24, UR4 ;  /* 0x0000000400187c82 */ /* 0x000fe40008000000 */
[----:B------:R-:W-:Y:S01]  /*19f0*/  IGMMA.64x16x32.S8.S8 R24, gdesc[UR4], RZ, !UPT, gsb0 ;  /* 0x00600000041879f1 */ /* 0x000fe2000c0410ff */
[----:B------:R-:W-:Y:S01]  /*1a00*/  UMOV UR25, UR5 ;  /* 0x0000000500197c82 */ /* 0x000fe20008000000 */
[----:B------:R-:W-:Y:S02]  /*1a10*/  UIADD3 UR11, UR6, 0x80, URZ ;  /* 0x00000080060b7890 */ /* 0x000fe4000fffe03f */
[----:B------:R-:W-:Y:S01]  /*1a20*/  UMOV UR26, UR10 ;  /* 0x0000000a001a7c82 */ /* 0x000fe20008000000 */
[----:B------:R-:W-:Y:S01]  /*1a30*/  UMOV UR28, UR4 ;  /* 0x00000004001c7c82 */ /* 0x000fe20008000000 */
[----:B------:R-:W-:Y:S01]  /*1a40*/  UMOV UR29, UR5 ;  /* 0x00000005001d7c82 */ /* 0x000fe20008000000 */
[----:B------:R-:W-:-:S02]  /*1a50*/  UIADD3 UR10, UR6, 0xc0, URZ ;  /* 0x000000c0060a7890 */ /* 0x000fc4000fffe03f */
[----:B------:R-:W-:Y:S01]  /*1a60*/  UMOV UR30, UR11 ;  /* 0x0000000b001e7c82 */ /* 0x000fe20008000000 */
[----:B------:R-:W-:Y:S01]  /*1a70*/  UMOV UR8, UR4 ;  /* 0x0000000400087c82 */ /* 0x000fe20008000000 */
[----:B------:R-:W-:Y:S01]  /*1a80*/  UMOV UR9, UR5 ;  /* 0x0000000500097c82 */ /* 0x000fe20008000000 */
[----:B------:R-:W-:Y:S01]  /*1a90*/  UMOV UR11, 0x80000020 ;  /* 0x80000020000b7882 */ /* 0x000fe20000000000 */
[----:B------:R-:W-:Y:S01]  /*1aa0*/  UIADD3 UR14, UR6, 0x100, URZ ;  /* 0x00000100060e7890 */ /* 0x000fe2000fffe03f */
[----:B------:R-:W-:Y:S01]  /*1ab0*/  UMOV UR12, UR4 ;  /* 0x00000004000c7c82 */ /* 0x000fe20008000000 */
[----:B------:R-:W-:Y:S01]  /*1ac0*/  UMOV UR13, UR5 ;  /* 0x00000005000d7c82 */ /* 0x000fe20008000000 */
[----:B------:R-:W-:Y:S01]  /*1ad0*/  UIADD3 UR18, UR6, 0x140, URZ ;  /* 0x0000014006127890 */ /* 0x000fe2000fffe03f */
[----:B------:R-:W-:Y:S01]  /*1ae0*/  UMOV UR16, UR4 ;  /* 0x0000000400107c82 */ /* 0x000fe20008000000 */
[----:B------:R-:W-:Y:S01]  /*1af0*/  UMOV UR17, UR5 ;  /* 0x0000000500117c82 */ /* 0x000fe20008000000 */
[----:B------:R-:W-:Y:S01]  /*1b00*/  UMOV UR22, UR26 ;  /* 0x0000001a00167c82 */ /* 0x000fe20008000000 */
[----:B------:R-:W-:Y:S01]  /*1b10*/  UMOV UR20, UR4 ;  /* 0x0000000400147c82 */ /* 0x000fe20008000000 */
[----:B------:R-:W-:Y:S01]  /*1b20*/  UMOV UR21, UR5 ;  /* 0x0000000500157c82 */ /* 0x000fe20008000000 */
[----:B------:R-:W-:Y:S01]  /*1b30*/  UMOV UR50, UR30 ;  /* 0x0000001e00327c82 */ /* 0x000fe20008000000 */
[----:B------:R-:W-:Y:S01]  /*1b40*/  UIADD3 UR34, UR6, 0x240, URZ ;  /* 0x0000024006227890 */ /* 0x000fe2000fffe03f */
        /* <DEDUP_REMOVED lines=14> */
[----:B------:R-:W-:Y:S01]  /*1c30*/  UIADD3 UR58, UR6, 0x380, URZ ;  /* 0x00000380063a7890 */ /* 0x000fe2000fffe03f */
[----:B------:R-:W-:Y:S01]  /*1c40*/  UMOV UR57, UR5 ;  /* 0x0000000500397c82 */ /* 0x000fe20008000000 */
[----:B------:R-:W-:Y:S01]  /*1c50*/  UIADD3 UR48, UR60, 0x200, URZ ;  /* 0x000002003c307890 */ /* 0x000fe2000fffe03f */
[----:B------:R-:W-:-:S02]  /*1c60*/  WARPGROUP.DEPBAR.LE gsb0, 0x0 ;  /* 0x00008000000079c5 */ /* 0x000fc40000010000 */
[----:B------:R-:W-:Y:S01]  /*1c70*/  IMAD.MOV.U32 R6, RZ, RZ, R28 ;  /* 0x000000ffff067224 */ /* 0x000fe200078e001c */
[----:B------:R-:W-:Y:S01]  /*1c80*/  MOV R8, R26 ;  /* 0x0000001a00087202 */ /* 0x000fe20000000f00 */
[----:B------:R-:W-:Y:S02]  /*1c90*/  IMAD.MOV.U32 R5, RZ, RZ, R29 ;  /* 0x000000ffff057224 */ /* 0x000fe400078e001d */
[----:B-12---:R-:W-:Y:S02]  /*1ca0*/  IMAD.MOV.U32 R3, RZ, RZ, R30 ;  /* 0x000000ffff037224 */ /* 0x006fe400078e001e */
[----:B------:R-:W-:Y:S02]  /*1cb0*/  IMAD.MOV.U32 R2, RZ, RZ, R31 ;  /* 0x000000ffff027224 */ /* 0x000fe400078e001f */
[----:B------:R-:W-:Y:S01]  /*1cc0*/  WARPGROUP.ARRIVE ;  /* 0x00000000000079c5 */ /* 0x000fe20000000000 */
[----:B------:R-:W-:Y:S02]  /*1cd0*/  IMAD.MOV.U32 R10, RZ, RZ, R24 ;  /* 0x000000ffff0a7224 */ /* 0x000fe400078e0018 */
[----:B------:R-:W-:-:S02]  /*1ce0*/  IMAD.MOV.U32 R9, RZ, RZ, R25 ;  /* 0x000000ffff097224 */ /* 0x000fc400078e0019 */
[----:B------:R-:W-:Y:S01]  /*1cf0*/  IMAD.MOV.U32 R7, RZ, RZ, R27 ;  /* 0x000000ffff077224 */ /* 0x000fe200078e001b */
[----:B------:R-:W-:Y:S01]  /*1d00*/  IGMMA.64x16x32.S8.S8 R28, gdesc[UR24], RZ, !UPT, gsb0 ;  /* 0x00600000181c79f1 */ /* 0x000fe2000c0410ff */
[----:B------:R-:W-:Y:S01]  /*1d10*/  UIADD3 UR26, UR6, 0x1c0, URZ ;  /* 0x000001c0061a7890 */ /* 0x000fe2000fffe03f */
[----:B------:R-:W-:Y:S01]  /*1d20*/  UMOV UR24, UR4 ;  /* 0x0000000400187c82 */ /* 0x000fe20008000000 */
[----:B------:R-:W-:Y:S01]  /*1d30*/  UMOV UR25, UR5 ;  /* 0x0000000500197c82 */ /* 0x000fe20008000000 */
[----:B------:R-:W-:Y:S01]  /*1d40*/  UMOV UR27, 0x80000020 ;  /* 0x80000020001b7882 */ /* 0x000fe20000000000 */
[----:B------:R-:W-:Y:S02]  /*1d50*/  WARPGROUP.DEPBAR.LE gsb0, 0x0 ;  /* 0x00008000000079c5 */ /* 0x000fe40000010000 */
[----:B------:R-:W-:Y:S01]  /*1d60*/  WARPGROUP.ARRIVE ;  /* 0x00000000000079c5 */ /* 0x000fe20000000000 */
[----:B------:R-:W-:Y:S01]  /*1d70*/  IMAD.MOV.U32 R15, RZ, RZ, R32 ;  /* 0x000000ffff0f7224 */ /* 0x000fe200078e0020 */
[----:B------:R-:W-:Y:S01]  /*1d80*/  MOV R21, R30 ;  /* 0x0000001e00157202 */ /* 0x000fe20000000f00 */
[----:B------:R-:W-:-:S02]  /*1d90*/  IMAD.MOV.U32 R14, RZ, RZ, R33 ;  /* 0x000000ffff0e7224 */ /* 0x000fc400078e0021 */
[----:B------:R-:W-:Y:S01]  /*1da0*/  IMAD.MOV.U32 R20, RZ, RZ, R31 ;  /* 0x000000ffff147224 */ /* 0x000fe200078e001f */
[----:B------:R-:W-:Y:S01]  /*1db0*/  IGMMA.64x16x32.S8.S8 R36, gdesc[UR28], RZ, !UPT, gsb0 ;  /* 0x006000001c2479f1 */ /* 0x000fe2000c0410ff */
[----:B------:R-:W-:Y:S01]  /*1dc0*/  UIADD3 UR30, UR6, 0x200, URZ ;  /* 0x00000200061e7890 */ /* 0x000fe2000fffe03f */
[----:B------:R-:W-:Y:S01]  /*1dd0*/  IMAD.MOV.U32 R12, RZ, RZ, R34 ;  /* 0x000000ffff0c7224 */ /* 0x000fe200078e0022 */
[----:B------:R-:W-:Y:S01]  /*1de0*/  UMOV UR28, UR4 ;  /* 0x00000004001c7c82 */ /* 0x000fe20008000000 */
[----:B------:R-:W-:Y:S01]  /*1df0*/  UMOV UR29, UR5 ;  /* 0x00000005001d7c82 */ /* 0x000fe20008000000 */
[----:B------:R-:W-:Y:S01]  /*1e00*/  UMOV UR31, 0x80000020 ;  /* 0x80000020001f7882 */ /* 0x000fe20000000000 */
[----:B------:R-:W-:Y:S01]  /*1e10*/  UIADD3 UR4, UR6, 0x300, URZ ;  /* 0x0000030006047890 */ /* 0x000fe2000fffe03f */
[----:B------:R-:W-:Y:S01]  /*1e20*/  IMAD.MOV.U32 R11, RZ, RZ, R35 ;  /* 0x000000ffff0b7224 */ /* 0x000fe200078e0023 */
[----:B------:R-:W-:Y:S01]  /*1e30*/  UMOV UR5, UR49 ;  /* 0x0000003100057c82 */ /* 0x000fe20008000000 */
[----:B------:R-:W-:-:S02]  /*1e40*/  IMAD.MOV.U32 R25, RZ, RZ, R28 ;  /* 0x000000ffff197224 */ /* 0x000fc400078e001c */
[----:B------:R-:W-:Y:S01]  /*1e50*/  IMAD.MOV.U32 R24, RZ, RZ, R29 ;  /* 0x000000ffff187224 */ /* 0x000fe200078e001d */
[----:B------:R-:W-:Y:S02]  /*1e60*/  WARPGROUP.DEPBAR.LE gsb0, 0x0 ;  /* 0x00008000000079c5 */ /* 0x000fe40000010000 */
[----:B------:R-:W-:Y:S01]  /*1e70*/  WARPGROUP.ARRIVE ;  /* 0x00000000000079c5 */ /* 0x000fe20000000000 */
[----:B------:R-:W-:Y:S01]  /*1e80*/  IMAD.MOV.U32 R33, RZ, RZ, R36 ;  /* 0x000000ffff217224 */ /* 0x000fe200078e0024 */
[----:B------:R-:W-:Y:S01]  /*1e90*/  MOV R31, R38 ;  /* 0x00000026001f7202 */ /* 0x000fe20000000f00 */
[----:B------:R-:W-:Y:S02]  /*1ea0*/  IMAD.MOV.U32 R32, RZ, RZ, R37 ;  /* 0x000000ffff207224 */ /* 0x000fe400078e0025 */
[----:B------:R-:W-:Y:S01]  /*1eb0*/  IMAD.MOV.U32 R30, RZ, RZ, R39 ;  /* 0x000000ffff1e7224 */ /* 0x000fe200078e0027 */
[----:B------:R-:W-:Y:S01]  /*1ec0*/  IGMMA.64x16x32.S8.S8 R208, gdesc[UR8], RZ, !UPT, gsb0 ;  /* 0x0060000008d079f1 */ /* 0x000fe2000c0410ff */
[----:B------:R-:W-:Y:S01]  /*1ed0*/  UMOV UR8, UR42 ;  /* 0x0000002a00087c82 */ /* 0x000fe20008000000 */
[----:B------:R-:W-:Y:S01]  /*1ee0*/  UMOV UR42, UR4 ;  /* 0x00000004002a7c82 */ /* 0x000fe20008000000 */
[----:B------:R-:W-:Y:S01]  /*1ef0*/  IMAD.MOV.U32 R27, RZ, RZ, R42 ;  /* 0x000000ffff1b7224 */ /* 0x000fe200078e002a */
[----:B------:R-:W-:Y:S01]  /*1f00*/  UMOV UR4, UR48 ;  /* 0x0000003000047c82 */ /* 0x000fe20008000000 */
[----:B------:R-:W-:Y:S01]  /*1f10*/  IMAD.MOV.U32 R26, RZ, RZ, R43 ;  /* 0x000000ffff1a7224 */ /* 0x000fe200078e002b */
[----:B------:R-:W-:Y:S01]  /*1f20*/  UMOV UR9, 0x80000020 ;  /* 0x8000002000097882 */ /* 0x000fe20000000000 */
[----:B------:R-:W-:-:S02]  /*1f30*/  IMAD.MOV.U32 R29, RZ, RZ, R40 ;  /* 0x000000ffff1d7224 */ /* 0x000fc400078e0028 */
[----:B------:R-:W-:Y:S01]  /*1f40*/  IMAD.MOV.U32 R28, RZ, RZ, R41 ;  /* 0x000000ffff1c7224 */ /* 0x000fe200078e0029 */
[----:B------:R-:W-:Y:S02]  /*1f50*/  WARPGROUP.DEPBAR.LE gsb0, 0x0 ;  /* 0x00008000000079c5 */ /* 0x000fe40000010000 */
[----:B------:R-:W-:Y:S01]  /*1f60*/  WARPGROUP.ARRIVE ;  /* 0x00000000000079c5 */ /* 0x000fe20000000000 */
[----:B------:R0:W-:Y:S04]  /*1f70*/  STL.64 [R1+0x120], R214 ;  /* 0x000120d601007387 */ /* 0x0001e80000100a00 */
[----:B------:R1:W-:Y:S01]  /*1f80*/  STL.64 [R1+0x118], R212 ;  /* 0x000118d401007387 */ /* 0x0003e20000100a00 */
[----:B------:R-:W-:Y:S01]  /*1f90*/  IGMMA.64x16x32.S8.S8 R192, gdesc[UR12], RZ, !UPT, gsb0 ;  /* 0x006000000cc079f1 */ /* 0x000fe2000c0410ff */
[----:B------:R-:W-:Y:S01]  /*1fa0*/  UMOV UR12, UR22 ;  /* 0x00000016000c7c82 */ /* 0x000fe20008000000 */
[----:B------:R-:W-:Y:S01]  /*1fb0*/  UIADD3 UR22, UR6, 0x180, URZ ;  /* 0x0000018006167890 */ /* 0x000fe2000fffe03f */
[----:B------:R2:W-:Y:S01]  /*1fc0*/  STL.64 [R1+0x110], R210 ;  /* 0x000110d201007387 */ /* 0x0005e20000100a00 */
[----:B------:R-:W-:Y:S01]  /*1fd0*/  UMOV UR13, UR23 ;  /* 0x00000017000d7c82 */ /* 0x000fe20008000000 */
[----:B------:R-:W-:-:S02]  /*1fe0*/  UMOV UR23, 0x80000020 ;  /* 0x8000002000177882 */ /* 0x000fc40000000000 */
[----:B------:R3:W-:Y:S01]  /*1ff0*/  STL.64 [R1+0x108], R208 ;  /* 0x000108d001007387 */ /* 0x0007e20000100a00 */
[----:B0-----:R-:W-:Y:S02]  /*2000*/  IMAD.MOV.U32 R214, RZ, RZ, R27 ;  /* 0x000000ffffd67224 */ /* 0x001fe400078e001b */
[----:B------:R-:W-:Y:S02]  /*2010*/  IMAD.MOV.U32 R215, RZ, RZ, R26 ;  /* 0x000000ffffd77224 */ /* 0x000fe400078e001a */
[----:B-1----:R-:W-:Y:S02]  /*2020*/  IMAD.MOV.U32 R212, RZ, RZ, R29 ;  /* 0x000000ffffd47224 */ /* 0x002fe400078e001d */
[----:B------:R-:W-:Y:S01]  /*2030*/  IMAD.MOV.U32 R213, RZ, RZ, R28 ;  /* 0x000000ffffd57224 */ /* 0x000fe200078e001c */
[----:B------:R0:W-:Y:S01]  /*2040*/  STL.64 [R1+0x140], R214 ;  /* 0x000140d601007387 */ /* 0x0001e20000100a00 */
[----:B--2---:R-:W-:Y:S02]  /*2050*/  IMAD.MOV.U32 R210, RZ, RZ, R31 ;  /* 0x000000ffffd27224 */ /* 0x004fe400078e001f */
[----:B------:R-:W-:Y:S01]  /*2060*/  IMAD.MOV.U32 R211, RZ, RZ, R30 ;  /* 0x000000ffffd37224 */ /* 0x000fe200078e001e */
[----:B---3--:R-:W-:Y:S01]  /*2070*/  MOV R209, R32 ;  /* 0x0000002000d17202 */ /* 0x008fe20000000f00 */
[----:B------:R-:W-:Y:S01]  /*2080*/  IMAD.MOV.U32 R208, RZ, RZ, R33 ;  /* 0x000000ffffd07224 */ /* 0x000fe200078e0021 */
[----:B------:R1:W-:Y:S04]  /*2090*/  STL.64 [R1+0x138], R212 ;  /* 0x000138d401007387 */ /* 0x0003e80000100a00 */
[----:B------:R2:W-:Y:S01]  /*20a0*/  STL.64 [R1+0x130], R210 ;  /* 0x000130d201007387 */ /* 0x0005e20000100a00 */
[----:B0-----:R-:W-:Y:S01]  /*20b0*/  IMAD.MOV.U32 R214, RZ, RZ, R12 ;  /* 0x000000ffffd67224 */ /* 0x001fe200078e000c */
[----:B------:R-:W-:-:S02]  /*20c0*/  MOV R215, R11 ;  /* 0x0000000b00d77202 */ /* 0x000fc40000000f00 */
[----:B------:R0:W-:Y:S01]  /*20d0*/  STL.64 [R1+0x128], R208 ;  /* 0x000128d001007387 */ /* 0x0001e20000100a00 */
[----:B------:R-:W-:Y:S01]  /*20e0*/  MOV R11, UR7 ;  /* 0x00000007000b7c02 */ /* 0x000fe20008000f00 */
[----:B------:R-:W-:Y:S01]  /*20f0*/  UMOV UR7, UR51 ;  /* 0x0000003300077c82 */ /* 0x000fe20008000000 */
[----:B------:R-:W-:Y:S01]  /*2100*/  MOV R12, UR6 ;  /* 0x00000006000c7c02 */ /* 0x000fe20008000f00 */
[----:B------:R-:W-:Y:S01]  /*2110*/  UMOV UR6, UR50 ;  /* 0x0000003200067c82 */ /* 0x000fe20008000000 */
[----:B------:R-:W-:Y:S01]  /*2120*/  UMOV UR50, UR58 ;  /* 0x0000003a00327c82 */ /* 0x000fe20008000000 */
[----:B------:R-:W-:Y:S01]  /*2130*/  UMOV UR51, UR59 ;  /* 0x0000003b00337c82 */ /* 0x000fe20008000000 */
[----:B-1----:R-:W-:Y:S01]  /*2140*/  IMAD.MOV.U32 R212, RZ, RZ, R15 ;  /* 0x000000ffffd47224 */ /* 0x002fe200078e000f */
[----:B------:R1:W-:Y:S01]  /*2150*/  STL.64 [R1+0x160], R214 ;  /* 0x000160d601007387 */ /* 0x0003e20000100a00 */
[----:B------:R-:W-:Y:S02]  /*2160*/  IMAD.MOV.U32 R213, RZ, RZ, R14 ;  /* 0x000000ffffd57224 */ /* 0x000fe400078e000e */
[----:B--2---:R-:W-:Y:S01]  /*2170*/  IMAD.MOV.U32 R210, RZ, RZ, R21 ;  /* 0x000000ffffd27224 */ /* 0x004fe200078e0015 */
[----:B0-----:R-:W-:Y:S01]  /*2180*/  MOV R208, R25 ;  /* 0x0000001900d07202 */ /* 0x001fe20000000f00 */
[----:B------:R-:W-:Y:S01]  /*2190*/  IMAD.MOV.U32 R209, RZ, RZ, R24 ;  /* 0x000000ffffd17224 */ /* 0x000fe200078e0018 */
[----:B------:R0:W-:Y:S01]  /*21a0*/  STL.64 [R1+0x158], R212 ;  /* 0x000158d401007387 */ /* 0x0001e20000100a00 */
[----:B------:R-:W-:-:S05]  /*21b0*/  IMAD.MOV.U32 R211, RZ, RZ, R20 ;  /* 0x000000ffffd37224 */ /* 0x000fca00078e0014 */
[----:B------:R2:W-:Y:S01]  /*21c0*/  STL.64 [R1+0x150], R210 ;  /* 0x000150d201007387 */ /* 0x0005e20000100a00 */
[----:B-1----:R-:W-:Y:S01]  /*21d0*/  MOV R214, R3 ;  /* 0x0000000300d67202 */ /* 0x002fe20000000f00 */
[----:B------:R-:W-:Y:S01]  /*21e0*/  IMAD.MOV.U32 R215, RZ, RZ, R2 ;  /* 0x000000ffffd77224 */ /* 0x000fe200078e0002 */
[----:B------:R-:W-:Y:S02]  /*21f0*/  WARPGROUP.DEPBAR.LE gsb0, 0x0 ;  /* 0x00008000000079c5 */ /* 0x000fe40000010000 */
[----:B------:R-:W-:Y:S01]  /*2200*/  WARPGROUP.ARRIVE ;  /* 0x00000000000079c5 */ /* 0x000fe20000000000 */
[----:B0-----:R-:W-:Y:S01]  /*2210*/  IMAD.MOV.U32 R212, RZ, RZ, R6 ;  /* 0x000000ffffd47224 */ /* 0x001fe200078e0006 */
[----:B------:R-:W-:Y:S01]  /*2220*/  MOV R6, UR49 ;  /* 0x0000003100067c02 */ /* 0x000fe20008000f00 */
[----:B------:R-:W-:Y:S01]  /*2230*/  IMAD.MOV.U32 R213, RZ, RZ, R5 ;  /* 0x000000ffffd57224 */ /* 0x000fe200078e0005 */
[----:B------:R0:W-:Y:S02]  /*2240*/  STL.64 [R1+0x148], R208 ;  /* 0x000148d001007387 */ /* 0x0001e40000100a00 */
[----:B------:R-:W-:Y:S01]  /*2250*/  IGMMA.64x16x32.S8.S8 R176, gdesc[UR16], RZ, !UPT, gsb0 ;  /* 0x0060000010b079f1 */ /* 0x000fe2000c0410ff */
[----:B--2---:R-:W-:Y:S01]  /*2260*/  IMAD.MOV.U32 R211, RZ, RZ, R7 ;  /* 0x000000ffffd37224 */ /* 0x004fe200078e0007 */
[----:B------:R-:W-:Y:S01]  /*2270*/  UMOV UR16, UR48 ;  /* 0x0000003000107c82 */ /* 0x000fe20008000000 */
[----:B------:R-:W-:Y:S01]  /*2280*/  UMOV UR17, UR49 ;  /* 0x0000003100117c82 */ /* 0x000fe20008000000 */
[----:B------:R-:W-:Y:S01]  /*2290*/  MOV R7, UR48 ;  /* 0x0000003000077c02 */ /* 0x000fe20008000f00 */
[----:B------:R-:W-:Y:S01]  /*22a0*/  IMAD.MOV.U32 R210, RZ, RZ, R8 ;  /* 0x000000ffffd27224 */ /* 0x000fe200078e0008 */
[----:B------:R-:W-:Y:S01]  /*22b0*/  STL.64 [R1+0x180], R214 ;  /* 0x000180d601007387 */ /* 0x000fe20000100a00 */
[----:B0-----:R-:W-:-:S03]  /*22c0*/  IMAD.MOV.U32 R208, RZ, RZ, R10 ;  /* 0x000000ffffd07224 */ /* 0x001fc600078e000a */
[----:B------:R-:W-:Y:S01]  /*22d0*/  STL.64 [R1+0x178], R212 ;  /* 0x000178d401007387 */ /* 0x000fe20000100a00 */
[----:B------:R-:W-:-:S03]  /*22e0*/  IMAD.MOV.U32 R209, RZ, RZ, R9 ;  /* 0x000000ffffd17224 */ /* 0x000fc600078e0009 */
[----:B------:R-:W-:Y:S04]  /*22f0*/  STL.64 [R1+0x170], R210 ;  /* 0x000170d201007387 */ /* 0x000fe80000100a00 */
[----:B------:R0:W-:Y:S01]  /*2300*/  STL.64 [R1+0x168], R208 ;  /* 0x000168d001007387 */ /* 0x0001e20000100a00 */
[----:B------:R-:W-:Y:S02]  /*2310*/  WARPGROUP.DEPBAR.LE gsb0, 0x0 ;  /* 0x00008000000079c5 */ /* 0x000fe40000010000 */
[----:B------:R-:W-:-:S06]  /*2320*/  WARPGROUP.ARRIVE ;  /* 0x00000000000079c5 */ /* 0x000fcc0000000000 */
[----:B------:R-:W-:Y:S01]  /*2330*/  IGMMA.64x16x32.S8.S8 R160, gdesc[UR20], RZ, !UPT, gsb0 ;  /* 0x0060000014a079f1 */ /* 0x000fe2000c0410ff */
[----:B------:R-:W-:Y:S01]  /*2340*/  UMOV UR20, UR48 ;  /* 0x0000003000147c82 */ /* 0x000fe20008000000 */
[----:B------:R-:W-:Y:S01]  /*2350*/  UMOV UR21, UR49 ;  /* 0x0000003100157c82 */ /* 0x000fe20008000000 */
        /* <DEDUP_REMOVED lines=35> */
[----:B------:R-:W-:Y:S01]  /*2590*/  MOV R2, UR44 ;  /* 0x0000002c00027c02 */ /* 0x000fe20008000f00 */
[----:B------:R-:W-:Y:S01]  /*25a0*/  UMOV UR44, UR24 ;  /* 0x00000018002c7c82 */ /* 0x000fe20008000000 */
[----:B------:R-:W-:Y:S01]  /*25b0*/  MOV R3, UR45 ;  /* 0x0000002d00037c02 */ /* 0x000fe20008000f00 */
[----:B------:R-:W-:Y:S01]  /*25c0*/  UMOV UR45, UR25 ;  /* 0x00000019002d7c82 */ /* 0x000fe20008000000 */
[----:B------:R-:W-:Y:S01]  /*25d0*/  UMOV UR24, UR8 ;  /* 0x0000000800187c82 */ /* 0x000fe20008000000 */
[----:B------:R-:W-:Y:S01]  /*25e0*/  UMOV UR25, UR9 ;  /* 0x0000000900197c82 */ /* 0x000fe20008000000 */
[----:B------:R-:W-:Y:S02]  /*25f0*/  WARPGROUP.DEPBAR.LE gsb0, 0x0 ;  /* 0x00008000000079c5 */ /* 0x000fe40000010000 */
[----:B------:R-:W-:-:S06]  /*2600*/  WARPGROUP.ARRIVE ;  /* 0x00000000000079c5 */ /* 0x000fcc0000000000 */
[----:B------:R-:W-:Y:S01]  /*2610*/  IGMMA.64x16x32.S8.S8 R32, gdesc[UR56], RZ, !UPT, gsb0 ;  /* 0x00600000382079f1 */ /* 0x000fe2000c0410ff */
[----:B------:R-:W-:Y:S01]  /*2620*/  UMOV UR58, UR12 ;  /* 0x0000000c003a7c82 */ /* 0x000fe20008000000 */
[----:B------:R-:W-:Y:S01]  /*2630*/  UMOV UR59, UR13 ;  /* 0x0000000d003b7c82 */ /* 0x000fe20008000000 */
[----:B------:R-:W-:Y:S01]  /*2640*/  UMOV UR12, UR48 ;  /* 0x00000030000c7c82 */ /* 0x000fe20008000000 */
        /* <DEDUP_REMOVED lines=10> */
[----:B------:R-:W-:Y:S01]  /*26f0*/  MOV R5, UR46 ;  /* 0x0000002e00057c02 */ /* 0x000fe20008000f00 */
[----:B------:R-:W-:Y:S01]  /*2700*/  UMOV UR46, UR10 ;  /* 0x0000000a002e7c82 */ /* 0x000fe20008000000 */
[----:B------:R-:W-:Y:S01]  /*2710*/  MOV R8, UR47 ;  /* 0x0000002f00087c02 */ /* 0x000fe20008000f00 */
[----:B------:R-:W-:Y:S01]  /*2720*/  UMOV UR47, UR11 ;  /* 0x0000000b002f7c82 */ /* 0x000fe20008000000 */
[----:B------:R-:W-:Y:S01]  /*2730*/  UMOV UR11, 0x80000020 ;  /* 0x80000020000b7882 */ /* 0x000fe20000000000 */
[----:B------:R-:W-:-:S02]  /*2740*/  WARPGROUP.DEPBAR.LE gsb0, 0x0 ;  /* 0x00008000000079c5 */ /* 0x000fc40000010000 */
        /* <DEDUP_REMOVED lines=15> */
[----:B------:R-:W-:Y:S01]  /*2840*/  UMOV UR59, 0x80000020 ;  /* 0x80000020003b7882 */ /* 0x000fe20000000000 */
[----:B------:R-:W-:Y:S01]  /*2850*/  UMOV UR15, 0x80000020 ;  /* 0x80000020000f7882 */ /* 0x000fe20000000000 */
        /* <DEDUP_REMOVED lines=13> */
[----:B------:R-:W-:Y:S01]  /*2930*/  UMOV UR16, UR8 ;  /* 0x0000000800107c82 */ /* 0x000fe20008000000 */
[----:B------:R-:W-:Y:S01]  /*2940*/  UMOV UR17, UR9 ;  /* 0x0000000900117c82 */ /* 0x000fe20008000000 */
        /* <DEDUP_REMOVED lines=21> */
[----:B------:R-:W-:Y:S01]  /*2aa0*/  UMOV UR23, 0x80000020 ;  /* 0x8000002000177882 */ /* 0x000fe20000000000 */
[----:B------:R-:W-:Y:S01]  /*2ab0*/  UMOV UR27, 0x80000020 ;  /* 0x80000020001b7882 */ /* 0x000fe20000000000 */
[----:B------:R-:W-:Y:S01]  /*2ac0*/  UMOV UR28, UR8 ;  /* 0x00000008001c7c82 */ /* 0x000fe20008000000 */
[----:B------:R-:W-:Y:S01]  /*2ad0*/  UMOV UR29, UR9 ;  /* 0x00000009001d7c82 */ /* 0x000fe20008000000 */
[----:B------:R-:W-:Y:S02]  /*2ae0*/  WARPGROUP.DEPBAR.LE gsb0, 0x0 ;  /* 0x00008000000079c5 */ /* 0x000fe40000010000 */
[----:B------:R-:W-:-:S06]  /*2af0*/  WARPGROUP.ARRIVE ;  /* 0x00000000000079c5 */ /* 0x000fcc0000000000 */
[----:B------:R-:W-:Y:S01]  /*2b00*/  IGMMA.64x16x32.S8.S8 R136, gdesc[UR32], RZ, !UPT, gsb0 ;  /* 0x00600000208879f1 */ /* 0x000fe2000c0410ff */
        /* <DEDUP_REMOVED lines=12> */
[----:B------:R-:W-:Y:S01]  /*2bd0*/  R2UR UR7, R11 ;  /* 0x000000000b0772ca */ /* 0x000fe200000e0000 */
[----:B------:R-:W-:Y:S01]  /*2be0*/  UMOV UR39, 0x80000020 ;  /* 0x8000002000277882 */ /* 0x000fe20000000000 */
[----:B------:R-:W-:Y:S01]  /*2bf0*/  R2UR UR6, R12 ;  /* 0x000000000c0672ca */ /* 0x000fe200000e0000 */
[----:B------:R-:W-:Y:S01]  /*2c00*/  UMOV UR43, 0x80000020 ;  /* 0x80000020002b7882 */ /* 0x000fe20000000000 */
[----:B------:R-:W-:Y:S01]  /*2c10*/  UMOV UR4, UR8 ;  /* 0x0000000800047c82 */ /* 0x000fe20008000000 */
[----:B------:R-:W-:-:S10]  /*2c20*/  UMOV UR5, UR9 ;  /* 0x0000000900057c82 */ /* 0x000fd40008000000 */
[----:B------:R-:W-:Y:S02]  /*2c30*/  UIADD3 UR18, UR6, 0x2, URZ ;  /* 0x0000000206127890 */ /* 0x000fe4000fffe03f */
[----:B------:R-:W-:Y:S02]  /*2c40*/  UIADD3 UR14, UR6, 0x42, URZ ;  /* 0x00000042060e7890 */ /* 0x000fe4000fffe03f */
[----:B------:R-:W-:-:S03]  /*2c50*/  UIADD3 UR58, UR6, 0x82, URZ ;  /* 0x00000082063a7890 */ /* 0x000fc6000fffe03f */
[----:B------:R-:W-:Y:S01]  /*2c60*/  UMOV UR10, UR18 ;  /* 0x00000012000a7c82 */ /* 0x000fe20008000000 */
[----:B------:R-:W-:Y:S02]  /*2c70*/  WARPGROUP.DEPBAR.LE gsb0, 0x0 ;  /* 0x00008000000079c5 */ /* 0x000fe40000010000 */
[----:B------:R-:W-:-:S06]  /*2c80*/  WARPGROUP.ARRIVE ;  /* 0x00000000000079c5 */ /* 0x000fcc0000000000 */
[----:B------:R-:W-:Y:S01]  /*2c90*/  IGMMA.64x16x32.S8.S8 R184, gdesc[UR48], RZ, !UPT, gsb0 ;  /* 0x0060000030b879f1 */ /* 0x000fe2000c0410ff */
[----:B------:R-:W-:Y:S01]  /*2ca0*/  R2UR UR49, R6 ;  /* 0x00000000063172ca */ /* 0x000fe200000e0000 */
[----:B------:R-:W-:Y:S01]  /*2cb0*/  UMOV UR50, UR6 ;  /* 0x0000000600327c82 */ /* 0x000fe20008000000 */
[----:B------:R-:W-:Y:S01]  /*2cc0*/  R2UR UR48, R7 ;  /* 0x00000000073072ca */ /* 0x000fe200000e0000 */
[----:B------:R-:W-:Y:S01]  /*2cd0*/  UMOV UR51, UR7 ;  /* 0x0000000700337c82 */ /* 0x000fe20008000000 */
[----:B------:R-:W-:Y:S02]  /*2ce0*/  WARPGROUP.DEPBAR.LE gsb0, 0x0 ;  /* 0x00008000000079c5 */ /* 0x000fe40000010000 */
[----:B------:R-:W-:-:S06]  /*2cf0*/  WARPGROUP.ARRIVE ;  /* 0x00000000000079c5 */ /* 0x000fcc0000000000 */
[----:B------:R-:W-:Y:S01]  /*2d00*/  IGMMA.64x16x32.S8.S8 R200, gdesc[UR44], RZ, !UPT, gsb0 ;  /* 0x006000002cc879f1 */ /* 0x000fe2000c0410ff */
[----:B------:R-:W-:Y:S02]  /*2d10*/  R2UR UR47, R8 ;  /* 0x00000000082f72ca */ /* 0x000fe400000e0000 */
[----:B------:R-:W-:Y:S02]  /*2d20*/  R2UR UR46, R5 ;  /* 0x00000000052e72ca */ /* 0x000fe400000e0000 */
[----:B------:R-:W-:Y:S02]  /*2d30*/  R2UR UR45, R3 ;  /* 0x00000000032d72ca */ /* 0x000fe400000e0000 */
[----:B------:R-:W-:Y:S01]  /*2d40*/  R2UR UR44, R2 ;  /* 0x00000000022c72ca */ /* 0x000fe200000e0000 */
[----:B------:R-:W-:Y:S02]  /*2d50*/  WARPGROUP.DEPBAR.LE gsb0, 0x0 ;  /* 0x00008000000079c5 */ /* 0x000fe40000010000 */
[----:B------:R-:W-:-:S06]  /*2d60*/  WARPGROUP.ARRIVE ;  /* 0x00000000000079c5 */ /* 0x000fcc0000000000 */
[----:B------:R-:W-:Y:S01]  /*2d70*/  IGMMA.64x16x32.S8.S8 R216, gdesc[UR52], RZ, !UPT, gsb0 ;  /* 0x0060000034d879f1 */ /* 0x000fe2000c0410ff */
[----:B------:R-:W-:Y:S02]  /*2d80*/  R2UR UR53, R10 ;  /* 0x000000000a3572ca */ /* 0x000fe400000e0000 */
[----:B------:R-:W-:Y:S01]  /*2d90*/  R2UR UR52, R9 ;  /* 0x00000000093472ca */ /* 0x000fe200000e0000 */
[----:B------:R-:W-:Y:S02]  /*2da0*/  WARPGROUP.DEPBAR.LE gsb0, 0x0 ;  /* 0x00008000000079c5 */ /* 0x000fe40000010000 */
[----:B0-----:R-:W-:-:S06]  /*2db0*/  WARPGROUP.ARRIVE ;  /* 0x00000000000079c5 */ /* 0x001fcc0000000000 */
[----:B------:R-:W-:Y:S01]  /*2dc0*/  IGMMA.64x16x32.S8.S8 R208, gdesc[UR44], RZ, !UPT, gsb0 ;  /* 0x006000002cd079f1 */ /* 0x000fe2000c0410ff */
[----:B------:R-:W-:Y:S01]  /*2dd0*/  UMOV UR44, UR8 ;  /* 0x00000008002c7c82 */ /* 0x000fe20008000000 */
[----:B------:R-:W-:Y:S01]  /*2de0*/  UMOV UR45, UR9 ;  /* 0x00000009002d7c82 */ /* 0x000fe20008000000 */
[----:B------:R-:W-:Y:S02]  /*2df0*/  WARPGROUP.DEPBAR.LE gsb0, 0x0 ;  /* 0x00008000000079c5 */ /* 0x000fe40000010000 */
[----:B------:R-:W-:Y:S01]  /*2e00*/  IMAD.MOV.U32 R10, RZ, RZ, R208 ;  /* 0x000000ffff0a7224 */ /* 0x000fe200078e00d0 */
[----:B------:R-:W-:Y:S01]  /*2e10*/  MOV R5, R213 ;  /* 0x000000d500057202 */ /* 0x000fe20000000f00 */
[----:B------:R-:W-:Y:S02]  /*2e20*/  IMAD.MOV.U32 R9, RZ, RZ, R209 ;  /* 0x000000ffff097224 */ /* 0x000fe400078e00d1 */
[----:B------:R-:W-:Y:S02]  /*2e30*/  IMAD.MOV.U32 R8, RZ, RZ, R210 ;  /* 0x000000ffff087224 */ /* 0x000fe400078e00d2 */
[----:B------:R-:W-:-:S02]  /*2e40*/  IMAD.MOV.U32 R7, RZ, RZ, R211 ;  /* 0x000000ffff077224 */ /* 0x000fc400078e00d3 */
[----:B------:R-:W-:Y:S02]  /*2e50*/  IMAD.MOV.U32 R6, RZ, RZ, R212 ;  /* 0x000000ffff067224 */ /* 0x000fe400078e00d4 */
[----:B------:R-:W-:Y:S02]  /*2e60*/  IMAD.MOV.U32 R3, RZ, RZ, R214 ;  /* 0x000000ffff037224 */ /* 0x000fe400078e00d6 */
[----:B------:R-:W-:Y:S02]  /*2e70*/  IMAD.MOV.U32 R2, RZ, RZ, R215 ;  /* 0x000000ffff027224 */ /* 0x000fe400078e00d7 */
[----:B------:R-:W-:-:S06]  /*2e80*/  WARPGROUP.ARRIVE ;  /* 0x00000000000079c5 */ /* 0x000fcc0000000000 */
[----:B------:R-:W-:Y:S03]  /*2e90*/  IGMMA.64x16x32.S8.S8 R208, gdesc[UR48], RZ, !UPT, gsb0 ;  /* 0x0060000030d079f1 */ /* 0x000fe6000c0410ff */
[----:B------:R-:W-:Y:S02]  /*2ea0*/  WARPGROUP.DEPBAR.LE gsb0, 0x0 ;  /* 0x00008000000079c5 */ /* 0x000fe40000010000 */
[----:B------:R-:W-:Y:S01]  /*2eb0*/  IMAD.MOV.U32 R12, RZ, RZ, R214 ;  /* 0x000000ffff0c7224 */ /* 0x000fe200078e00d6 */
[----:B------:R-:W-:Y:S01]  /*2ec0*/  MOV R15, R212 ;  /* 0x000000d4000f7202 */ /* 0x000fe20000000f00 */
[----:B------:R-:W-:Y:S02]  /*2ed0*/  IMAD.MOV.U32 R11, RZ, RZ, R215 ;  /* 0x000000ffff0b7224 */ /* 0x000fe400078e00d7 */
[----:B------:R-:W-:Y:S01]  /*2ee0*/  IMAD.MOV.U32 R14, RZ, RZ, R213 ;  /* 0x000000ffff0e7224 */ /* 0x000fe200078e00d5 */
[----:B------:R-:W2:Y:S01]  /*2ef0*/  LDL.LU.64 R214, [R1+0x180] ;  /* 0x0001800001d67983 */ /* 0x000ea20000300a00 */
[----:B------:R-:W-:-:S02]  /*2f00*/  IMAD.MOV.U32 R21, RZ, RZ, R210 ;  /* 0x000000ffff157224 */ /* 0x000fc400078e00d2 */
[----:B------:R-:W-:Y:S01]  /*2f10*/  IMAD.MOV.U32 R20, RZ, RZ, R211 ;  /* 0x000000ffff147224 */ /* 0x000fe200078e00d3 */
[----:B------:R-:W2:Y:S01]  /*2f20*/  LDL.LU.64 R212, [R1+0x178] ;  /* 0x0001780001d47983 */ /* 0x000ea20000300a00 */
[----:B------:R-:W-:Y:S02]  /*2f30*/  IMAD.MOV.U32 R225, RZ, RZ, R208 ;  /* 0x000000ffffe17224 */ /* 0x000fe400078e00d0 */
[----:B------:R-:W-:Y:S01]  /*2f40*/  IMAD.MOV.U32 R224, RZ, RZ, R209 ;  /* 0x000000ffffe07224 */ /* 0x000fe200078e00d1 */
[----:B------:R-:W2:Y:S04]  /*2f50*/  LDL.LU.64 R210, [R1+0x170] ;  /* 0x0001700001d27983 */ /* 0x000ea80000300a00 */
[----:B------:R-:W2:Y:S02]  /*2f60*/  LDL.LU.64 R208, [R1+0x168] ;  /* 0x0001680001d07983 */ /* 0x000ea40000300a00 */
[----:B--2---:R-:W-:-:S06]  /*2f70*/  WARPGROUP.ARRIVE ;  /* 0x00000000000079c5 */ /* 0x004fcc0000000000 */
[----:B------:R-:W-:Y:S03]  /*2f80*/  IGMMA.64x16x32.S8.S8 R208, gdesc[UR8], R208, gsb0 ;  /* 0x0060000008d079f1 */ /* 0x000fe600080410d0 */
[----:B------:R-:W-:Y:S02]  /*2f90*/  WARPGROUP.DEPBAR.LE gsb0, 0x0 ;  /* 0x00008000000079c5 */ /* 0x000fe40000010000 */
[----:B------:R-:W-:Y:S04]  /*2fa0*/  STL.64 [R1+0x80], R208 ;  /* 0x000080d001007387 */ /* 0x000fe80000100a00 */
[----:B------:R-:W-:Y:S04]  /*2fb0*/  STL.64 [R1+0x88], R210 ;  /* 0x000088d201007387 */ /* 0x000fe80000100a00 */
[----:B------:R-:W-:Y:S04]  /*2fc0*/  STL.64 [R1+0x90], R212 ;  /* 0x000090d401007387 */ /* 0x000fe80000100a00 */
[----:B------:R0:W-:Y:S04]  /*2fd0*/  STL.64 [R1+0x98], R214 ;  /* 0x000098d601007387 */ /* 0x0001e80000100a00 */
[----:B0-----:R-:W2:Y:S04]  /*2fe0*/  LDL.LU.64 R214, [R1+0x160] ;  /* 0x0001600001d67983 */ /* 0x001ea80000300a00 */
[----:B------:R-:W2:Y:S04]  /*2ff0*/  LDL.LU.64 R212, [R1+0x158] ;  /* 0x0001580001d47983 */ /* 0x000ea80000300a00 */
[----:B------:R-:W2:Y:S04]  /*3000*/  LDL.LU.64 R210, [R1+0x150] ;  /* 0x0001500001d27983 */ /* 0x000ea80000300a00 */
[----:B------:R-:W2:Y:S01]  /*3010*/  LDL.LU.64 R208, [R1+0x148] ;  /* 0x0001480001d07983 */ /* 0x000ea20000300a00 */
[----:B------:R-:W-:Y:S01]  /*3020*/  UMOV UR46, UR14 ;  /* 0x0000000e002e7c82 */ /* 0x000fe20008000000 */
[----:B------:R-:W-:Y:S01]  /*3030*/  UMOV UR47, 0x80000020 ;  /* 0x80000020002f7882 */ /* 0x000fe20000000000 */
        /* <DEDUP_REMOVED lines=10> */
[----:B------:R-:W2:Y:S02]  /*30e0*/  LDL.LU.64 R208, [R1+0x128] ;  /* 0x0001280001d07983 */ /* 0x000ea40000300a00 */
[----:B--2---:R-:W-:-:S06]  /*30f0*/  WARPGROUP.ARRIVE ;  /* 0x00000000000079c5 */ /* 0x004fcc0000000000 */
[----:B------:R-:W-:Y:S03]  /*3100*/  IGMMA.64x16x32.S8.S8 R208, gdesc[UR56], R208, gsb0 ;  /* 0x0060000038d079f1 */ /* 0x000fe600080410d0 */
[----:B------:R-:W-:Y:S02]  /*3110*/  WARPGROUP.DEPBAR.LE gsb0, 0x0 ;  /* 0x00008000000079c5 */ /* 0x000fe40000010000 */
[----:B------:R-:W-:Y:S04]  /*3120*/  STL.64 [R1], R208 ;  /* 0x000000d001007387 */ /* 0x000fe80000100a00 */
[----:B------:R-:W-:Y:S04]  /*3130*/  STL.64 [R1+0x8], R210 ;  /* 0x000008d201007387 */ /* 0x000fe80000100a00 */
[----:B------:R-:W-:Y:S04]  /*3140*/  STL.64 [R1+0x10], R212 ;  /* 0x000010d401007387 */ /* 0x000fe80000100a00 */
[----:B------:R0:W-:Y:S04]  /*3150*/  STL.64 [R1+0x18], R214 ;  /* 0x000018d601007387 */ /* 0x0001e80000100a00 */
[----:B0-----:R-:W2:Y:S04]  /*3160*/  LDL.LU.64 R214, [R1+0x120] ;  /* 0x0001200001d67983 */ /* 0x001ea80000300a00 */
[----:B------:R-:W2:Y:S04]  /*3170*/  LDL.LU.64 R212, [R1+0x118] ;  /* 0x0001180001d47983 */ /* 0x000ea80000300a00 */
[----:B------:R-:W2:Y:S04]  /*3180*/  LDL.LU.64 R210, [R1+0x110] ;  /* 0x0001100001d27983 */ /* 0x000ea80000300a00 */
[----:B------:R-:W2:Y:S01]  /*3190*/  LDL.LU.64 R208, [R1+0x108] ;  /* 0x0001080001d07983 */ /* 0x000ea20000300a00 */
[----:B------:R-:W-:Y:S01]  /*31a0*/  UIADD3 UR54, UR6, 0xc2, URZ ;  /* 0x000000c206367890 */ /* 0x000fe2000fffe03f */
[----:B------:R-:W-:Y:S01]  /*31b0*/  UMOV UR55, 0x80000020 ;  /* 0x8000002000377882 */ /* 0x000fe20000000000 */
[----:B------:R-:W-:Y:S01]  /*31c0*/  UIADD3 UR14, UR6, 0x102, URZ ;  /* 0x00000102060e7890 */ /* 0x000fe2000fffe03f */
[----:B------:R-:W-:-:S02]  /*31d0*/  UMOV UR18, UR46 ;  /* 0x0000002e00127c82 */ /* 0x000fc40008000000 */
[----:B------:R-:W-:Y:S01]  /*31e0*/  UMOV UR56, UR18 ;  /* 0x0000001200387c82 */ /* 0x000fe20008000000 */
[----:B------:R-:W-:Y:S01]  /*31f0*/  UIADD3 UR18, UR6, 0x142, URZ ;  /* 0x0000014206127890 */ /* 0x000fe2000fffe03f */
[----:B------:R-:W-:Y:S02]  /*3200*/  UMOV UR19, UR47 ;  /* 0x0000002f00137c82 */ /* 0x000fe40008000000 */
[----:B------:R-:W-:Y:S01]  /*3210*/  UMOV UR57, UR19 ;  /* 0x0000001300397c82 */ /* 0x000fe20008000000 */
[----:B------:R-:W-:Y:S01]  /*3220*/  UMOV UR19, 0x80000020 ;  /* 0x8000002000137882 */ /* 0x000fe20000000000 */
[----:B------:R-:W-:Y:S02]  /*3230*/  UIADD3 UR22, UR6, 0x182, URZ ;  /* 0x0000018206167890 */ /* 0x000fe4000fffe03f */
[----:B------:R-:W-:Y:S01]  /*3240*/  UIADD3 UR26, UR6, 0x1c2, URZ ;  /* 0x000001c2061a7890 */ /* 0x000fe2000fffe03f */
[----:B--2---:R-:W-:-:S06]  /*3250*/  WARPGROUP.ARRIVE ;  /* 0x00000000000079c5 */ /* 0x004fcc0000000000 */
[----:B------:R-:W-:Y:S03]  /*3260*/  IGMMA.64x16x32.S8.S8 R208, gdesc[UR52], R208, gsb0 ;  /* 0x0060000034d079f1 */ /* 0x000fe600080410d0 */
[----:B------:R-:W-:Y:S02]  /*3270*/  WARPGROUP.DEPBAR.LE gsb0, 0x0 ;  /* 0x00008000000079c5 */ /* 0x000fe40000010000 */
[----:B------:R-:W-:-:S06]  /*3280*/  WARPGROUP.ARRIVE ;  /* 0x00000000000079c5 */ /* 0x000fcc0000000000 */
        /* <DEDUP_REMOVED lines=9> */
[----:B------:R-:W-:Y:S01]  /*3320*/  IGMMA.64x16x32.S8.S8 R144, gdesc[UR24], R144, gsb0 ;  /* 0x00600000189079f1 */ /* 0x000fe20008041090 */
[----:B------:R-:W-:Y:S02]  /*3330*/  UIADD3 UR30, UR6, 0x202, URZ ;  /* 0x00000202061e7890 */ /* 0x000fe4000fffe03f */
        /* <DEDUP_REMOVED lines=16> */
[----:B------:R-:W-:Y:S02]  /*3440*/  UIADD3 UR46, UR6, 0x342, URZ ;  /* 0x00000342062e7890 */ /* 0x000fe4000fffe03f */
[----:B------:R-:W-:Y:S01]  /*3450*/  UIADD3 UR50, UR6, 0x382, URZ ;  /* 0x0000038206327890 */ /* 0x000fe2000fffe03f */
[----:B------:R-:W-:Y:S02]  /*3460*/  UMOV UR7, 0x80000020 ;  /* 0x8000002000077882 */ /* 0x000fe40000000000 */
[----:B------:R-:W-:Y:S01]  /*3470*/  UMOV UR6, UR12 ;  /* 0x0000000c00067c82 */ /* 0x000fe20008000000 */
[----:B------:R-:W-:Y:S02]  /*3480*/  WARPGROUP.DEPBAR.LE gsb0, 0x0 ;  /* 0x00008000000079c5 */ /* 0x000fe40000010000 */
[----:B------:R-:W-:-:S06]  /*3490*/  WARPGROUP.ARRIVE ;  /* 0x00000000000079c5 */ /* 0x000fcc0000000000 */
[----:B------:R-:W-:Y:S01]  /*34a0*/  IGMMA.64x16x32.S8.S8 R64, gdesc[UR4], R64, gsb0 ;  /* 0x00600000044079f1 */ /* 0x000fe20008041040 */
[----:B------:R-:W-:Y:S01]  /*34b0*/  UMOV UR44, UR8 ;  /* 0x00000008002c7c82 */ /* 0x000fe20008000000 */
[----:B------:R-:W-:Y:S01]  /*34c0*/  UMOV UR45, UR9 ;  /* 0x00000009002d7c82 */ /* 0x000fe20008000000 */
[----:B------:R-:W-:Y:S01]  /*34d0*/  UMOV UR47, 0x80000020 ;  /* 0x80000020002f7882 */ /* 0x000fe20000000000 */
        /* <DEDUP_REMOVED lines=9> */
[----:B------:R-:W-:Y:S01]  /*3570*/  UIADD3 UR60, UR60, 0x202, URZ ;  /* 0x000002023c3c7890 */ /* 0x000fe2000fffe03f */
[----:B------:R-:W-:-:S06]  /*3580*/  UMOV UR49, 0x80000020 ;  /* 0x8000002000317882 */ /* 0x000fcc0000000000 */
[----:B------:R-:W-:Y:S01]  /*3590*/  UMOV UR48, UR60 ;  /* 0x0000003c00307c82 */ /* 0x000fe20008000000 */
[----:B------:R-:W-:Y:S02]  /*35a0*/  WARPGROUP.DEPBAR.LE gsb0, 0x0 ;  /* 0x00008000000079c5 */ /* 0x000fe40000010000 */
[----:B------:R-:W-:-:S06]  /*35b0*/  WARPGROUP.ARRIVE ;  /* 0x00000000000079c5 */ /* 0x000fcc0000000000 */
[----:B------:R-:W-:Y:S01]  /*35c0*/  IGMMA.64x16x32.S8.S8 R24, gdesc[UR48], R24, gsb0 ;  /* 0x00600000301879f1 */ /* 0x000fe20008041018 */
[----:B------:R-:W-:Y:S01]  /*35d0*/  UMOV UR44, UR48 ;  /* 0x00000030002c7c82 */ /* 0x000fe20008000000 */
        /* <DEDUP_REMOVED lines=56> */
[----:B------:R-:W-:Y:S01]  /*3960*/  UMOV UR56, UR48 ;  /* 0x0000003000387c82 */ /* 0x000fe20008000000 */
[----:B------:R-:W-:Y:S01]  /*3970*/  UMOV UR57, UR49 ;  /* 0x0000003100397c82 */ /* 0x000fe20008000000 */
[----:B------:R0:W-:Y:S01]  /*3980*/  STL.64 [R1+0xe0], R214 ;  /* 0x0000e0d601007387 */ /* 0x0001e20000100a00 */
[----:B------:R-:W-:Y:S02]  /*3990*/  WARPGROUP.DEPBAR.LE gsb0, 0x0 ;  /* 0x00008000000079c5 */ /* 0x000fe40000010000 */
[----:B------:R-:W-:-:S06]  /*39a0*/  WARPGROUP.ARRIVE ;  /* 0x00000000000079c5 */ /* 0x000fcc0000000000 */
[----:B------:R-:W-:Y:S01]  /*39b0*/  IGMMA.64x16x32.S8.S8 R216, gdesc[UR56], R216, gsb0 ;  /* 0x0060000038d879f1 */ /* 0x000fe200080410d8 */
[----:B------:R1:W-:Y:S01]  /*39c0*/  STL.64 [R1+0xd8], R212 ;  /* 0x0000d8d401007387 */ /* 0x0003e20000100a00 */
[----:B0-----:R-:W-:Y:S02]  /*39d0*/  IMAD.MOV.U32 R214, RZ, RZ, R12 ;  /* 0x000000ffffd67224 */ /* 0x001fe400078e000c */
[----:B------:R-:W-:Y:S01]  /*39e0*/  IMAD.MOV.U32 R215, RZ, RZ, R11 ;  /* 0x000000ffffd77224 */ /* 0x000fe200078e000b */
[----:B------:R0:W-:Y:S04]  /*39f0*/  STL.64 [R1+0xd0], R210 ;  /* 0x0000d0d201007387 */ /* 0x0001e80000100a00 */
[----:B------:R2:W-:Y:S01]  /*3a00*/  STL.64 [R1+0xc8], R208 ;  /* 0x0000c8d001007387 */ /* 0x0005e20000100a00 */
[----:B-1----:R-:W-:-:S02]  /*3a10*/  IMAD.MOV.U32 R212, RZ, RZ, R15 ;  /* 0x000000ffffd47224 */ /* 0x002fc400078e000f */
[----:B------:R-:W-:Y:S02]  /*3a20*/  IMAD.MOV.U32 R213, RZ, RZ, R14 ;  /* 0x000000ffffd57224 */ /* 0x000fe400078e000e */
[----:B0-----:R-:W-:Y:S01]  /*3a30*/  IMAD.MOV.U32 R210, RZ, RZ, R21 ;  /* 0x000000ffffd27224 */ /* 0x001fe200078e0015 */
[----:B------:R-:W-:Y:S01]  /*3a40*/  MOV R211, R20 ;  /* 0x0000001400d37202 */ /* 0x000fe20000000f00 */
[----:B------:R0:W-:Y:S01]  /*3a50*/  STL.64 [R1+0x100], R214 ;  /* 0x000100d601007387 */ /* 0x0001e20000100a00 */
[----:B--2---:R-:W-:Y:S02]  /*3a60*/  IMAD.MOV.U32 R208, RZ, RZ, R225 ;  /* 0x000000ffffd07224 */ /* 0x004fe400078e00e1 */
[----:B------:R-:W-:Y:S01]  /*3a70*/  IMAD.MOV.U32 R209, RZ, RZ, R224 ;  /* 0x000000ffffd17224 */ /* 0x000fe200078e00e0 */
[----:B------:R1:W-:Y:S04]  /*3a80*/  STL.64 [R1+0xf8], R212 ;  /* 0x0000f8d401007387 */ /* 0x0003e80000100a00 */
[----:B------:R2:W-:Y:S01]  /*3a90*/  STL.64 [R1+0xf0], R210 ;  /* 0x0000f0d201007387 */ /* 0x0005e20000100a00 */
[----:B0-----:R-:W-:-:S03]  /*3aa0*/  IMAD.MOV.U32 R214, RZ, RZ, R3 ;  /* 0x000000ffffd67224 */ /* 0x001fc600078e0003 */
[----:B------:R0:W-:Y:S01]  /*3ab0*/  STL.64 [R1+0xe8], R208 ;  /* 0x0000e8d001007387 */ /* 0x0001e20000100a00 */
[----:B------:R-:W-:Y:S02]  /*3ac0*/  IMAD.MOV.U32 R215, RZ, RZ, R2 ;  /* 0x000000ffffd77224 */ /* 0x000fe400078e0002 */
[----:B-1----:R-:W-:Y:S02]  /*3ad0*/  IMAD.MOV.U32 R212, RZ, RZ, R6 ;  /* 0x000000ffffd47224 */ /* 0x002fe400078e0006 */
[----:B------:R-:W-:Y:S01]  /*3ae0*/  IMAD.MOV.U32 R213, RZ, RZ, R5 ;  /* 0x000000ffffd57224 */ /* 0x000fe200078e0005 */
[----:B--2---:R-:W-:Y:S01]  /*3af0*/  MOV R210, R8 ;  /* 0x0000000800d27202 */ /* 0x004fe20000000f00 */
[----:B------:R-:W-:Y:S02]  /*3b00*/  IMAD.MOV.U32 R211, RZ, RZ, R7 ;  /* 0x000000ffffd37224 */ /* 0x000fe400078e0007 */
[----:B0-----:R-:W-:Y:S02]  /*3b10*/  IMAD.MOV.U32 R208, RZ, RZ, R10 ;  /* 0x000000ffffd07224 */ /* 0x001fe400078e000a */
[----:B------:R-:W-:Y:S01]  /*3b20*/  IMAD.MOV.U32 R209, RZ, RZ, R9 ;  /* 0x000000ffffd17224 */ /* 0x000fe200078e0009 */
[----:B------:R-:W-:Y:S01]  /*3b30*/  UMOV UR50, UR8 ;  /* 0x0000000800327c82 */ /* 0x000fe20008000000 */
[----:B------:R-:W-:-:S04]  /*3b40*/  WARPGROUP.DEPBAR.LE gsb0, 0x0 ;  /* 0x00008000000079c5 */ /* 0x000fc80000010000 */
[----:B------:R-:W-:Y:S01]  /*3b50*/  WARPGROUP.ARRIVE ;  /* 0x00000000000079c5 */ /* 0x000fe20000000000 */
[----:B------:R-:W-:-:S05]  /*3b60*/  UMOV UR51, UR9 ;  /* 0x0000000900337c82 */ /* 0x000fca0008000000 */
        /* <DEDUP_REMOVED lines=11> */
[----:B------:R-:W-:Y:S01]  /*3c20*/  UMOV UR9, UR49 ;  /* 0x0000003100097c82 */ /* 0x000fe20008000000 */
[----:B--2---:R-:W-:-:S06]  /*3c30*/  WARPGROUP.ARRIVE ;  /* 0x00000000000079c5 */ /* 0x004fcc0000000000 */
[----:B------:R-:W-:Y:S03]  /*3c40*/  IGMMA.64x16x32.S8.S8 R208, gdesc[UR8], R208, gsb0 ;  /* 0x0060000008d079f1 */ /* 0x000fe600080410d0 */
[----:B------:R-:W-:Y:S02]  /*3c50*/  WARPGROUP.DEPBAR.LE gsb0, 0x0 ;  /* 0x00008000000079c5 */ /* 0x000fe40000010000 */
[----:B------:R-:W-:Y:S04]  /*3c60*/  STL.64 [R1+0x60], R208 ;  /* 0x000060d001007387 */ /* 0x000fe80000100a00 */
[----:B------:R-:W-:Y:S04]  /*3c70*/  STL.64 [R1+0x68], R210 ;  /* 0x000068d201007387 */ /* 0x000fe80000100a00 */
[----:B------:R-:W-:Y:S04]  /*3c80*/  STL.64 [R1+0x70], R212 ;  /* 0x000070d401007387 */ /* 0x000fe80000100a00 */
[----:B------:R0:W-:Y:S04]  /*3c90*/  STL.64 [R1+0x78], R214 ;  /* 0x000078d601007387 */ /* 0x0001e80000100a00 */
[----:B0-----:R0:W5:Y:S04]  /*3ca0*/  LDL.LU.64 R214, [R1+0xe0] ;  /* 0x0000e00001d67983 */ /* 0x0011680000300a00 */
[----:B------:R0:W5:Y:S04]  /*3cb0*/  LDL.LU.64 R212, [R1+0xd8] ;  /* 0x0000d80001d47983 */ /* 0x0001680000300a00 */
[----:B------:R0:W5:Y:S04]  /*3cc0*/  LDL.LU.64 R210, [R1+0xd0] ;  /* 0x0000d00001d27983 */ /* 0x0001680000300a00 */
[----:B------:R0:W5:Y:S01]  /*3cd0*/  LDL.LU.64 R208, [R1+0xc8] ;  /* 0x0000c80001d07983 */ /* 0x0001620000300a00 */
[----:B------:R-:W-:Y:S05]  /*3ce0*/  @!P1 BRA `(.L_x_23) ;  /* 0x0000002400d09947 */ /* 0x000fea0003800000 */
[----:B------:R-:W2:Y:S01]  /*3cf0*/  LDL R2, [R1+0xb8] ;  /* 0x0000b80001027983 */ /* 0x000ea20000100800 */
[----:B------:R-:W-:-:S13]  /*3d00*/  R2UR UR5, R13 ;  /* 0x000000000d0572ca */ /* 0x000fda00000e0000 */
[----:B------:R-:W-:-:S04]  /*3d10*/  UIADD3 UR60, UR5, 0x1, URZ ;  /* 0x00000001053c7890 */ /* 0x000fc8000fffe03f */
[----:B------:R-:W-:-:S04]  /*3d20*/  UISETP.NE.AND UP0, UPT, UR60, 0x8, UPT ;  /* 0x000000083c00788c */ /* 0x000fc8000bf05270 */
[----:B------:R-:W-:Y:S02]  /*3d30*/  USEL UR4, URZ, 0x1, UP0 ;  /* 0x000000013f047887 */ /* 0x000fe40008000000 */
[----:B------:R-:W-:Y:S01]  /*3d40*/  USEL UR60, UR60, URZ, UP0 ;  /* 0x0000003f3c3c7287 */ /* 0x000fe20008000000 */
[----:B--2---:R-:W-:Y:S01]  /*3d50*/  R2UR UR6, R2 ;  /* 0x00000000020672ca */ /* 0x004fe200000e0000 */
[----:B------:R-:W-:-:S12]  /*3d60*/  IMAD.U32 R2, RZ, RZ, UR5 ;  /* 0x00000005ff027e24 */ /* 0x000fd8000f8e00ff */
[----:B------:R-:W-:-:S06]  /*3d70*/  ULOP3.LUT UR4, UR6, UR4, URZ, 0x3c, !UPT ;  /* 0x0000000406047292 */ /* 0x000fcc000f8e3c3f */
[----:B------:R-:W-:-:S07]  /*3d80*/  MOV R3, UR4 ;  /* 0x0000000400037c02 */ /* 0x000fce0008000f00 */
.L_x_30:
[----:B------:R-:W-:Y:S05]  /*3d90*/  @!P0 BRA `(.L_x_24) ;  /* 0x0000000000048947 */ /* 0x000fea0003800000 */
[----:B------:R-:W-:Y:S01]  /*3da0*/  BPT.TRAP 0x1 ;  /* 0x000000040000795c */ /* 0x000fe20000300000 */
.L_x_24:
[----:B------:R-:W1:Y:S01]  /*3db0*/  S2UR UR5, SR_CgaCtaId ;  /* 0x00000000000579c3 */ /* 0x000e620000008800 */
[----:B------:R-:W-:Y:S01]  /*3dc0*/  UMOV UR4, 0x400 ;  /* 0x0000040000047882 */ /* 0x000fe20000000000 */
[----:B------:R-:W-:Y:S01]  /*3dd0*/  IMAD.U32 R5, RZ, RZ, UR60 ;  /* 0x0000003cff057e24 */ /* 0x000fe2000f8e00ff */
[----:B------:R-:W-:Y:S01]  /*3de0*/  SHF.L.U32 R6, R3, 0x1f, RZ ;  /* 0x0000001f03067819 */ /* 0x000fe200000006ff */
[----:B-1----:R-:W-:-:S06]  /*3df0*/  ULEA UR4, UR5, UR4, 0x18 ;  /* 0x0000000405047291 */ /* 0x002fcc000f8ec03f */
[----:B------:R-:W-:-:S04]  /*3e00*/  IMAD.U32 R0, RZ, RZ, UR4 ;  /* 0x00000004ff007e24 */ /* 0x000fc8000f8e00ff */
[----:B------:R-:W-:-:S04]  /*3e10*/  IMAD R5, R5, 0x8, R0 ;  /* 0x0000000805057824 */ /* 0x000fc800078e0200 */
[----:B------:R1:W2:Y:S01]  /*3e20*/  SYNCS.PHASECHK.TRANS64.TRYWAIT P1, [R5+URZ], R6 ;  /* 0x00000006050075a7 */ /* 0x0002a2000802017f */
[----:B------:R-:W-:Y:S05]  /*3e30*/  @!P0 BRA `(.L_x_25) ;  /* 0x0000000000048947 */ /* 0x000fea0003800000 */
[----:B------:R-:W-:Y:S01]  /*3e40*/  BPT.TRAP 0x1 ;  /* 0x000000040000795c */ /* 0x000fe20000300000 */
.L_x_25:
[----:B--2---:R-:W-:Y:S05]  /*3e50*/  @P1 BRA `(.L_x_26) ;  /* 0x0000000000081947 */ /* 0x004fea0003800000 */
[----:B------:R-:W2:Y:S02]  /*3e60*/  SYNCS.PHASECHK.TRANS64.TRYWAIT P1, [R5+URZ], R6 ;  /* 0x00000006050075a7 */ /* 0x000ea4000802017f */
[----:B--2---:R-:W-:Y:S05]  /*3e70*/  @!P1 BRA `(.L_x_27) ;  /* 0x0000012400b09947 */ /* 0x004fea0003800000 */
.L_x_26:
[----:B------:R-:W-:Y:S04]  /*3e80*/  STL.64 [R1+0x1e0], R206 ;  /* 0x0001e0ce01007387 */ /* 0x000fe80000100a00 */
[----:B------:R-:W-:Y:S04]  /*3e90*/  STL.64 [R1+0x1d8], R204 ;  /* 0x0001d8cc01007387 */ /* 0x000fe80000100a00 */
[----:B------:R-:W-:Y:S04]  /*3ea0*/  STL.64 [R1+0x1d0], R202 ;  /* 0x0001d0ca01007387 */ /* 0x000fe80000100a00 */
[----:B------:R3:W-:Y:S04]  /*3eb0*/  STL.64 [R1+0x1c8], R200 ;  /* 0x0001c8c801007387 */ /* 0x0007e80000100a00 */
[----:B---3--:R-:W3:Y:S04]  /*3ec0*/  LDL.LU.64 R200, [R1+0x40] ;  /* 0x0000400001c87983 */ /* 0x008ee80000300a00 */
[----:B------:R-:W3:Y:S04]  /*3ed0*/  LDL.LU.64 R202, [R1+0x48] ;  /* 0x0000480001ca7983 */ /* 0x000ee80000300a00 */
[----:B------:R-:W3:Y:S04]  /*3ee0*/  LDL.LU.64 R204, [R1+0x50] ;  /* 0x0000500001cc7983 */ /* 0x000ee80000300a00 */
[----:B------:R-:W3:Y:S04]  /*3ef0*/  LDL.LU.64 R206, [R1+0x58] ;  /* 0x0000580001ce7983 */ /* 0x000ee80000300a00 */
[----:B------:R-:W-:Y:S04]  /*3f00*/  STL.64 [R1+0x1c0], R222 ;  /* 0x0001c0de01007387 */ /* 0x000fe80000100a00 */
[----:B------:R4:W-:Y:S04]  /*3f10*/  STL.64 [R1+0x1b8], R220 ;  /* 0x0001b8dc01007387 */ /* 0x0009e80000100a00 */
[----:B----4-:R-:W4:Y:S04]  /*3f20*/  LDL.LU.64 R220, [R1+0x80] ;  /* 0x0000800001dc7983 */ /* 0x010f280000300a00 */
[----:B------:R-:W4:Y:S04]  /*3f30*/  LDL.LU.64 R222, [R1+0x88] ;  /* 0x0000880001de7983 */ /* 0x000f280000300a00 */
[----:B------:R-:W4:Y:S04]  /*3f40*/  LDL.LU.64 R224, [R1+0x90] ;  /* 0x0000900001e07983 */ /* 0x000f280000300a00 */
[----:B------:R-:W4:Y:S01]  /*3f50*/  LDL.LU.64 R226, [R1+0x98] ;  /* 0x0000980001e27983 */ /* 0x000f220000300a00 */
[----:B------:R-:W-:Y:S01]  /*3f60*/  R2UR UR4, R19 ;  /* 0x00000000130472ca */ /* 0x000fe200000e0000 */
[----:B------:R-:W-:Y:S01]  /*3f70*/  UMOV UR9, 0x80000020 ;  /* 0x8000002000097882 */ /* 0x000fe20000000000 */
[----:B------:R-:W-:Y:S01]  /*3f80*/  UMOV UR11, 0x80000020 ;  /* 0x80000020000b7882 */ /* 0x000fe20000000000 */
[----:B------:R-:W-:Y:S04]  /*3f90*/  STL.64 [R1+0x1b0], R218 ;  /* 0x0001b0da01007387 */ /* 0x000fe80000100a00 */
[----:B------:R0:W-:Y:S04]  /*3fa0*/  STL.64 [R1+0x1a8], R216 ;  /* 0x0001a8d801007387 */ /* 0x0001e80000100a00 */
[----:B------:R-:W-:Y:S02]  /*3fb0*/  STL [R1+0x1a0], R0 ;  /* 0x0001a00001007387 */ /* 0x000fe40000100800 */
[----:B------:R-:W-:-:S02]  /*3fc0*/  UIMAD UR20, UR60, 0x300, UR4 ;  /* 0x000003003c1478a4 */ /* 0x000fc4000f8e0204 */
[----:B------:R-:W-:Y:S01]  /*3fd0*/  UIMAD UR4, UR60, 0x3c0, UR61 ;  /* 0x000003c03c0478a4 */ /* 0x000fe2000f8e023d */
[----:B------:R-:W-:Y:S03]  /*3fe0*/  STL.64 [R1+0x198], R22 ;  /* 0x0001981601007387 */ /* 0x000fe60000100a00 */
[----:B------:R-:W-:Y:S01]  /*3ff0*/  UIADD3 UR5, UR4, 0x40, URZ ;  /* 0x0000004004057890 */ /* 0x000fe2000fffe03f */
[----:B-----5:R1:W-:Y:S01]  /*4000*/  STL.64 [R1+0x190], R18 ;  /* 0x0001901201007387 */ /* 0x0203e20000100a00 */
[----:B------:R-:W-:Y:S01]  /*4010*/  UMOV UR8, UR20 ;  /* 0x0000001400087c82 */ /* 0x000fe20008000000 */
[----:B------:R-:W-:Y:S01]  /*4020*/  UMOV UR10, UR4 ;  /* 0x00000004000a7c82 */ /* 0x000fe20008000000 */
[----:B----4-:R-:W-:Y:S01]  /*4030*/  WARPGROUP.ARRIVE ;  /* 0x00000000000079c5 */ /* 0x010fe20000000000 */
[----:B------:R4:W-:Y:S01]  /*4040*/  STL.64 [R1+0x188], R16 ;  /* 0x0001881001007387 */ /* 0x0009e20000100a00 */
[----:B------:R-:W-:Y:S01]  /*4050*/  UMOV UR17, UR9 ;  /* 0x0000000900117c82 */ /* 0x000fe20008000000 */
[----:B------:R-:W-:Y:S01]  /*4060*/  UMOV UR19, 0x80000020 ;  /* 0x8000002000137882 */ /* 0x000fe20000000000 */
[----:B------:R-:W-:Y:S01]  /*4070*/  UIADD3 UR6, UR4, 0x80, URZ ;  /* 0x0000008004067890 */ /* 0x000fe2000fffe03f */
[----:B0-----:R-:W4:Y:S01]  /*4080*/  LDL.LU.64 R216, [R1] ;  /* 0x0000000001d87983 */ /* 0x001f220000300a00 */
[----:B------:R-:W-:Y:S03]  /*4090*/  IGMMA.64x16x32.S8.S8 R220, gdesc[UR8], R220, gsb0 ;  /* 0x0060000008dc79f1 */ /* 0x000fe600080410dc */
[----:B------:R-:W4:Y:S01]  /*40a0*/  LDL.LU.64 R218, [R1+0x8] ;  /* 0x0000080001da7983 */ /* 0x000f220000300a00 */
[----:B------:R-:W-:-:S02]  /*40b0*/  WARPGROUP.DEPBAR.LE gsb0, 0x0 ;  /* 0x00008000000079c5 */ /* 0x000fc40000010000 */
[----:B------:R-:W-:Y:S01]  /*40c0*/  IMAD.MOV.U32 R12, RZ, RZ, R220 ;  /* 0x000000ffff0c7224 */ /* 0x000fe200078e00dc */
[----:B------:R-:W-:Y:S01]  /*40d0*/  MOV R9, R223 ;  /* 0x000000df00097202 */ /* 0x000fe20000000f00 */
[----:B------:R-:W-:Y:S02]  /*40e0*/  IMAD.MOV.U32 R11, RZ, RZ, R221 ;  /* 0x000000ffff0b7224 */ /* 0x000fe400078e00dd */
[----:B------:R-:W-:Y:S01]  /*40f0*/  IMAD.MOV.U32 R10, RZ, RZ, R222 ;  /* 0x000000ffff0a7224 */ /* 0x000fe200078e00de */
[----:B------:R-:W4:Y:S01]  /*4100*/  LDL.LU.64 R220, [R1+0x10] ;  /* 0x0000100001dc7983 */ /* 0x000f220000300a00 */
[----:B---3--:R-:W-:Y:S01]  /*4110*/  WARPGROUP.ARRIVE ;  /* 0x00000000000079c5 */ /* 0x008fe20000000000 */
[----:B------:R-:W-:Y:S01]  /*4120*/  UMOV UR16, UR8 ;  /* 0x0000000800107c82 */ /* 0x000fe20008000000 */
[----:B------:R-:W-:Y:S01]  /*4130*/  UMOV UR18, UR5 ;  /* 0x0000000500127c82 */ /* 0x000fe20008000000 */
[----:B------:R-:W4:Y:S01]  /*4140*/  LDL.LU.64 R222, [R1+0x18] ;  /* 0x0000180001de7983 */ /* 0x000f220000300a00 */
[----:B------:R-:W-:Y:S01]  /*4150*/  UMOV UR24, UR8 ;  /* 0x0000000800187c82 */ /* 0x000fe20008000000 */
[----:B------:R-:W-:Y:S01]  /*4160*/  UMOV UR25, UR9 ;  /* 0x0000000900197c82 */ /* 0x000fe20008000000 */
[----:B------:R-:W-:Y:S01]  /*4170*/  IGMMA.64x16x32.S8.S8 R200, gdesc[UR16], R200, gsb0 ;  /* 0x0060000010c879f1 */ /* 0x000fe200080410c8 */
[----:B------:R-:W-:Y:S01]  /*4180*/  UMOV UR26, UR6 ;  /* 0x00000006001a7c82 */ /* 0x000fe20008000000 */
[----:B------:R-:W-:Y:S01]  /*4190*/  UMOV UR27, 0x80000020 ;  /* 0x80000020001b7882 */ /* 0x000fe20000000000 */
        /* <DEDUP_REMOVED lines=8> */
[----:B------:R-:W-:Y:S01]  /*4220*/  UMOV UR23, 0x80000020 ;  /* 0x8000002000177882 */ /* 0x000fe20000000000 */
[----:B------:R-:W-:Y:S01]  /*4230*/  UIADD3 UR30, UR4, 0x1c0, URZ ;  /* 0x000001c0041e7890 */ /* 0x000fe2000fffe03f */
[----:B-12---:R-:W-:Y:S01]  /*4240*/  IMAD.MOV.U32 R6, RZ, RZ, R226 ;  /* 0x000000ffff067224 */ /* 0x006fe200078e00e2 */
[----:B------:R-:W-:Y:S01]  /*4250*/  UMOV UR28, UR8 ;  /* 0x00000008001c7c82 */ /* 0x000fe20008000000 */
[----:B------:R-:W-:Y:S01]  /*4260*/  UMOV UR29, UR9 ;  /* 0x00000009001d7c82 */ /* 0x000fe20008000000 */
[----:B------:R-:W-:Y:S01]  /*4270*/  UMOV UR31, 0x80000020 ;  /* 0x80000020001f7882 */ /* 0x000fe20000000000 */
[----:B------:R-:W-:Y:S01]  /*4280*/  UIADD3 UR34, UR4, 0x200, URZ ;  /* 0x0000020004227890 */ /* 0x000fe2000fffe03f */
[----:B------:R-:W-:Y:S01]  /*4290*/  IMAD.MOV.U32 R5, RZ, RZ, R227 ;  /* 0x000000ffff057224 */ /* 0x000fe200078e00e3 */
[----:B------:R-:W-:-:S02]  /*42a0*/  WARPGROUP.DEPBAR.LE gsb0, 0x0 ;  /* 0x00008000000079c5 */ /* 0x000fc40000010000 */
[----:B------:R-:W-:Y:S01]  /*42b0*/  UMOV UR16, UR18 ;  /* 0x0000001200107c82 */ /* 0x000fe20008000000 */
[----:B------:R-:W-:Y:S01]  /*42c0*/  UIADD3 UR18, UR4, 0x100, URZ ;  /* 0x0000010004127890 */ /* 0x000fe2000fffe03f */
[----:B------:R-:W-:Y:S01]  /*42d0*/  UMOV UR6, UR26 ;  /* 0x0000001a00067c82 */ /* 0x000fe20008000000 */
[----:B------:R-:W-:Y:S01]  /*42e0*/  UMOV UR7, UR27 ;  /* 0x0000001b00077c82 */ /* 0x000fe20008000000 */
[----:B------:R-:W-:Y:S01]  /*42f0*/  UMOV UR17, UR19 ;  /* 0x0000001300117c82 */ /* 0x000fe20008000000 */
[----:B------:R-:W-:Y:S01]  /*4300*/  UMOV UR19, 0x80000020 ;  /* 0x8000002000137882 */ /* 0x000fe20000000000 */
[----:B----4-:R-:W-:-:S06]  /*4310*/  WARPGROUP.ARRIVE ;  /* 0x00000000000079c5 */ /* 0x010fcc0000000000 */
[----:B------:R-:W-:Y:S03]  /*4320*/  IGMMA.64x16x32.S8.S8 R216, gdesc[UR24], R216, gsb0 ;  /* 0x0060000018d879f1 */ /* 0x000fe600080410d8 */
[----:B------:R-:W-:Y:S02]  /*4330*/  WARPGROUP.DEPBAR.LE gsb0, 0x0 ;  /* 0x00008000000079c5 */ /* 0x000fe40000010000 */
[----:B------:R-:W-:-:S06]  /*4340*/  WARPGROUP.ARRIVE ;  /* 0x00000000000079c5 */ /* 0x000fcc0000000000 */
[----:B------:R-:W-:Y:S01]  /*4350*/  IGMMA.64x16x32.S8.S8 R208, gdesc[UR12], R208, gsb0 ;  /* 0x006000000cd079f1 */ /* 0x000fe200080410d0 */
        /* <DEDUP_REMOVED lines=14> */
[----:B------:R-:W-:Y:S01]  /*4440*/  UIADD3 UR26, UR4, 0x180, URZ ;  /* 0x00000180041a7890 */ /* 0x000fe2000fffe03f */
[----:B------:R-:W-:Y:S01]  /*4450*/  UMOV UR24, UR8 ;  /* 0x0000000800187c82 */ /* 0x000fe20008000000 */
[----:B------:R-:W-:Y:S01]  /*4460*/  UMOV UR25, UR9 ;  /* 0x0000000900197c82 */ /* 0x000fe20008000000 */
[----:B------:R-:W-:Y:S01]  /*4470*/  UMOV UR27, 0x80000020 ;  /* 0x80000020001b7882 */ /* 0x000fe20000000000 */
[----:B------:R-:W-:Y:S02]  /*4480*/  WARPGROUP.DEPBAR.LE gsb0, 0x0 ;  /* 0x00008000000079c5 */ /* 0x000fe40000010000 */
[----:B------:R-:W-:-:S06]  /*4490*/  WARPGROUP.ARRIVE ;  /* 0x00000000000079c5 */ /* 0x000fcc0000000000 */
[----:B------:R-:W-:Y:S03]  /*44a0*/  IGMMA.64x16x32.S8.S8 R160, gdesc[UR24], R160, gsb0 ;  /* 0x0060000018a079f1 */ /* 0x000fe600080410a0 */
        /* <DEDUP_REMOVED lines=82> */
[----:B------:R-:W-:Y:S02]  /*49d0*/  IMAD.MOV.U32 R14, RZ, RZ, R206 ;  /* 0x000000ffff0e7224 */ /* 0x000fe400078e00ce */
[----:B------:R-:W-:Y:S01]  /*49e0*/  IMAD.MOV.U32 R13, RZ, RZ, R207 ;  /* 0x000000ffff0d7224 */ /* 0x000fe200078e00cf */
[----:B------:R-:W-:Y:S01]  /*49f0*/  MOV R18, R202 ;  /* 0x000000ca00127202 */ /* 0x000fe20000000f00 */
[----:B------:R-:W-:Y:S01]  /*4a00*/  IMAD.MOV.U32 R16, RZ, RZ, R204 ;  /* 0x000000ffff107224 */ /* 0x000fe200078e00cc */
[----:B------:R-:W2:Y:S01]  /*4a10*/  LDL.LU.64 R206, [R1+0x1e0] ;  /* 0x0001e00001ce7983 */ /* 0x000ea20000300a00 */
[----:B------:R-:W-:Y:S02]  /*4a20*/  IMAD.MOV.U32 R15, RZ, RZ, R205 ;  /* 0x000000ffff0f7224 */ /* 0x000fe400078e00cd */
[----:B------:R-:W-:Y:S01]  /*4a30*/  IMAD.MOV.U32 R17, RZ, RZ, R203 ;  /* 0x000000ffff117224 */ /* 0x000fe200078e00cb */
[----:B------:R-:W2:Y:S01]  /*4a40*/  LDL.LU.64 R204, [R1+0x1d8] ;  /* 0x0001d80001cc7983 */ /* 0x000ea20000300a00 */
[----:B------:R-:W-:-:S02]  /*4a50*/  IMAD.MOV.U32 R20, RZ, RZ, R200 ;  /* 0x000000ffff147224 */ /* 0x000fc400078e00c8 */
[----:B------:R-:W-:Y:S01]  /*4a60*/  IMAD.MOV.U32 R19, RZ, RZ, R201 ;  /* 0x000000ffff137224 */ /* 0x000fe200078e00c9 */
[----:B------:R-:W2:Y:S04]  /*4a70*/  LDL.LU.64 R202, [R1+0x1d0] ;  /* 0x0001d00001ca7983 */ /* 0x000ea80000300a00 */
[----:B------:R-:W2:Y:S01]  /*4a80*/  LDL.LU.64 R200, [R1+0x1c8] ;  /* 0x0001c80001c87983 */ /* 0x000ea20000300a00 */
[----:B------:R-:W-:Y:S01]  /*4a90*/  UMOV UR32, UR56 ;  /* 0x0000003800207c82 */ /* 0x000fe20008000000 */
[----:B------:R-:W-:Y:S01]  /*4aa0*/  UMOV UR33, UR57 ;  /* 0x0000003900217c82 */ /* 0x000fe20008000000 */
[----:B------:R-:W-:Y:S02]  /*4ab0*/  WARPGROUP.DEPBAR.LE gsb0, 0x0 ;  /* 0x00008000000079c5 */ /* 0x000fe40000010000 */
[----:B------:R-:W-:-:S06]  /*4ac0*/  WARPGROUP.ARRIVE ;  /* 0x00000000000079c5 */ /* 0x000fcc0000000000 */
[----:B------:R-:W-:Y:S01]  /*4ad0*/  IGMMA.64x16x32.S8.S8 R120, gdesc[UR32], R120, gsb0 ;  /* 0x00600000207879f1 */ /* 0x000fe20008041078 */
[----:B------:R-:W-:Y:S02]  /*4ae0*/  IMAD.MOV.U32 R22, RZ, RZ, R222 ;  /* 0x000000ffff167224 */ /* 0x000fe400078e00de */
[----:B------:R-:W-:Y:S02]  /*4af0*/  IMAD.MOV.U32 R21, RZ, RZ, R223 ;  /* 0x000000ffff157224 */ /* 0x000fe400078e00df */
[----:B------:R-:W-:Y:S01]  /*4b00*/  IMAD.MOV.U32 R224, RZ, RZ, R220 ;  /* 0x000000ffffe07224 */ /* 0x000fe200078e00dc */
[----:B------:R-:W3:Y:S01]  /*4b10*/  LDL.LU.64 R222, [R1+0x1c0] ;  /* 0x0001c00001de7983 */ /* 0x000ee20000300a00 */
[----:B------:R-:W-:Y:S01]  /*4b20*/  IMAD.MOV.U32 R23, RZ, RZ, R221 ;  /* 0x000000ffff177224 */ /* 0x000fe200078e00dd */
[----:B------:R-:W-:Y:S01]  /*4b30*/  MOV R227, R217 ;  /* 0x000000d900e37202 */ /* 0x000fe20000000f00 */
[----:B------:R-:W-:Y:S01]  /*4b40*/  IMAD.MOV.U32 R226, RZ, RZ, R218 ;  /* 0x000000ffffe27224 */ /* 0x000fe200078e00da */
[----:B------:R-:W3:Y:S01]  /*4b50*/  LDL.LU.64 R220, [R1+0x1b8] ;  /* 0x0001b80001dc7983 */ /* 0x000ee20000300a00 */
[----:B------:R-:W-:-:S02]  /*4b60*/  IMAD.MOV.U32 R225, RZ, RZ, R219 ;  /* 0x000000ffffe17224 */ /* 0x000fc400078e00db */
[----:B------:R-:W-:Y:S01]  /*4b70*/  IMAD.MOV.U32 R0, RZ, RZ, R216 ;  /* 0x000000ffff007224 */ /* 0x000fe200078e00d8 */
[----:B------:R-:W3:Y:S04]  /*4b80*/  LDL.LU.64 R218, [R1+0x1b0] ;  /* 0x0001b00001da7983 */ /* 0x000ee80000300a00 */
[----:B------:R-:W3:Y:S01]  /*4b90*/  LDL.LU.64 R216, [R1+0x1a8] ;  /* 0x0001a80001d87983 */ /* 0x000ee20000300a00 */
[----:B------:R-:W-:Y:S01]  /*4ba0*/  UMOV UR28, UR56 ;  /* 0x00000038001c7c82 */ /* 0x000fe20008000000 */
[----:B------:R-:W-:Y:S01]  /*4bb0*/  UMOV UR29, UR57 ;  /* 0x00000039001d7c82 */ /* 0x000fe20008000000 */
[----:B------:R-:W-:Y:S02]  /*4bc0*/  WARPGROUP.DEPBAR.LE gsb0, 0x0 ;  /* 0x00008000000079c5 */ /* 0x000fe40000010000 */
[----:B------:R-:W-:-:S06]  /*4bd0*/  WARPGROUP.ARRIVE ;  /* 0x00000000000079c5 */ /* 0x000fcc0000000000 */
[----:B------:R-:W-:Y:S01]  /*4be0*/  IGMMA.64x16x32.S8.S8 R136, gdesc[UR28], R136, gsb0 ;  /* 0x006000001c8879f1 */ /* 0x000fe20008041088 */
[----:B------:R0:W-:Y:S04]  /*4bf0*/  STL.64 [R1+0x120], R214 ;  /* 0x000120d601007387 */ /* 0x0001e80000100a00 */
[----:B------:R1:W-:Y:S04]  /*4c00*/  STL.64 [R1+0x118], R212 ;  /* 0x000118d401007387 */ /* 0x0003e80000100a00 */
[----:B------:R4:W-:Y:S01]  /*4c10*/  STL.64 [R1+0x110], R210 ;  /* 0x000110d201007387 */ /* 0x0009e20000100a00 */
[----:B0-----:R-:W-:Y:S01]  /*4c20*/  IMAD.MOV.U32 R214, RZ, RZ, R22 ;  /* 0x000000ffffd67224 */ /* 0x001fe200078e0016 */
[----:B------:R-:W-:-:S02]  /*4c30*/  MOV R215, R21 ;  /* 0x0000001500d77202 */ /* 0x000fc40000000f00 */
[----:B------:R0:W-:Y:S01]  /*4c40*/  STL.64 [R1+0x108], R208 ;  /* 0x000108d001007387 */ /* 0x0001e20000100a00 */
[----:B-1----:R-:W-:Y:S02]  /*4c50*/  IMAD.MOV.U32 R212, RZ, RZ, R224 ;  /* 0x000000ffffd47224 */ /* 0x002fe400078e00e0 */
[----:B------:R-:W-:Y:S02]  /*4c60*/  IMAD.MOV.U32 R213, RZ, RZ, R23 ;  /* 0x000000ffffd57224 */ /* 0x000fe400078e0017 */
[----:B----4-:R-:W-:Y:S02]  /*4c70*/  IMAD.MOV.U32 R210, RZ, RZ, R226 ;  /* 0x000000ffffd27224 */ /* 0x010fe400078e00e2 */
[----:B------:R-:W-:Y:S01]  /*4c80*/  IMAD.MOV.U32 R211, RZ, RZ, R225 ;  /* 0x000000ffffd37224 */ /* 0x000fe200078e00e1 */
[----:B0-----:R-:W-:Y:S01]  /*4c90*/  MOV R208, R0 ;  /* 0x0000000000d07202 */ /* 0x001fe20000000f00 */
[----:B------:R-:W-:Y:S01]  /*4ca0*/  IMAD.MOV.U32 R209, RZ, RZ, R227 ;  /* 0x000000ffffd17224 */ /* 0x000fe200078e00e3 */
[----:B------:R0:W5:Y:S04]  /*4cb0*/  LDL.LU R0, [R1+0x1a0] ;  /* 0x0001a00001007983 */ /* 0x0001680000300800 */
[----:B------:R1:W-:Y:S04]  /*4cc0*/  STL.64 [R1+0x140], R214 ;  /* 0x000140d601007387 */ /* 0x0003e80000100a00 */
[----:B------:R4:W-:Y:S04]  /*4cd0*/  STL.64 [R1+0x138], R212 ;  /* 0x000138d401007387 */ /* 0x0009e80000100a00 */
[----:B------:R0:W-:Y:S01]  /*4ce0*/  STL.64 [R1+0x130], R210 ;  /* 0x000130d201007387 */ /* 0x0001e20000100a00 */
[----:B-1----:R-:W-:Y:S01]  /*4cf0*/  MOV R214, R14 ;  /* 0x0000000e00d67202 */ /* 0x002fe20000000f00 */
[----:B------:R-:W-:-:S02]  /*4d00*/  IMAD.MOV.U32 R215, RZ, RZ, R13 ;  /* 0x000000ffffd77224 */ /* 0x000fc400078e000d */
[----:B------:R1:W-:Y:S01]  /*4d10*/  STL.64 [R1+0x128], R208 ;  /* 0x000128d001007387 */ /* 0x0003e20000100a00 */
[----:B----4-:R-:W-:Y:S02]  /*4d20*/  IMAD.MOV.U32 R212, RZ, RZ, R16 ;  /* 0x000000ffffd47224 */ /* 0x010fe400078e0010 */
[----:B------:R-:W-:Y:S02]  /*4d30*/  IMAD.MOV.U32 R213, RZ, RZ, R15 ;  /* 0x000000ffffd57224 */ /* 0x000fe400078e000f */
[----:B0-----:R-:W-:Y:S02]  /*4d40*/  IMAD.MOV.U32 R210, RZ, RZ, R18 ;  /* 0x000000ffffd27224 */ /* 0x001fe400078e0012 */
[----:B------:R-:W-:Y:S01]  /*4d50*/  IMAD.MOV.U32 R211, RZ, RZ, R17 ;  /* 0x000000ffffd37224 */ /* 0x000fe200078e0011 */
[----:B------:R0:W-:Y:S01]  /*4d60*/  STL.64 [R1+0x160], R214 ;  /* 0x000160d601007387 */ /* 0x0001e20000100a00 */
[----:B-1----:R-:W-:Y:S02]  /*4d70*/  IMAD.MOV.U32 R208, RZ, RZ, R20 ;  /* 0x000000ffffd07224 */ /* 0x002fe400078e0014 */
[----:B------:R-:W-:Y:S01]  /*4d80*/  IMAD.MOV.U32 R209, RZ, RZ, R19 ;  /* 0x000000ffffd17224 */ /* 0x000fe200078e0013 */
[----:B------:R1:W-:Y:S04]  /*4d90*/  STL.64 [R1+0x158], R212 ;  /* 0x000158d401007387 */ /* 0x0003e80000100a00 */
[----:B------:R4:W-:Y:S04]  /*4da0*/  STL.64 [R1+0x150], R210 ;  /* 0x000150d201007387 */ /* 0x0009e80000100a00 */
[----:B------:R4:W-:Y:S04]  /*4db0*/  STL.64 [R1+0x148], R208 ;  /* 0x000148d001007387 */ /* 0x0009e80000100a00 */
[----:B------:R-:W3:Y:S04]  /*4dc0*/  LDL.LU.64 R16, [R1+0x20] ;  /* 0x0000200001107983 */ /* 0x000ee80000300a00 */
[----:B------:R-:W3:Y:S04]  /*4dd0*/  LDL.LU.64 R18, [R1+0x28] ;  /* 0x0000280001127983 */ /* 0x000ee80000300a00 */
[----:B------:R-:W3:Y:S04]  /*4de0*/  LDL.LU.64 R20, [R1+0x30] ;  /* 0x0000300001147983 */ /* 0x000ee80000300a00 */
[----:B------:R-:W3:Y:S01]  /*4df0*/  LDL.LU.64 R22, [R1+0x38] ;  /* 0x0000380001167983 */ /* 0x000ee20000300a00 */
[----:B------:R-:W-:-:S02]  /*4e00*/  WARPGROUP.DEPBAR.LE gsb0, 0x0 ;  /* 0x00008000000079c5 */ /* 0x000fc40000010000 */
[----:B------:R-:W-:Y:S01]  /*4e10*/  WARPGROUP.ARRIVE ;  /* 0x00000000000079c5 */ /* 0x000fe20000000000 */
[----:B------:R-:W-:Y:S01]  /*4e20*/  UMOV UR24, UR56 ;  /* 0x0000003800187c82 */ /* 0x000fe20008000000 */
[----:B------:R-:W-:-:S04]  /*4e30*/  UMOV UR25, UR57 ;  /* 0x0000003900197c82 */ /* 0x000fc80008000000 */
[----:B------:R-:W-:Y:S01]  /*4e40*/  IGMMA.64x16x32.S8.S8 R152, gdesc[UR24], R152, gsb0 ;  /* 0x00600000189879f1 */ /* 0x000fe20008041098 */
[----:B0-----:R-:W-:Y:S01]  /*4e50*/  IMAD.MOV.U32 R214, RZ, RZ, R6 ;  /* 0x000000ffffd67224 */ /* 0x001fe200078e0006 */
[----:B-1----:R-:W-:Y:S01]  /*4e60*/  MOV R213, R7 ;  /* 0x0000000700d57202 */ /* 0x002fe20000000f00 */
[----:B------:R-:W-:Y:S02]  /*4e70*/  IMAD.MOV.U32 R215, RZ, RZ, R5 ;  /* 0x000000ffffd77224 */ /* 0x000fe400078e0005 */
[----:B------:R-:W-:Y:S02]  /*4e80*/  IMAD.MOV.U32 R212, RZ, RZ, R8 ;  /* 0x000000ffffd47224 */ /* 0x000fe400078e0008 */
[----:B----4-:R-:W-:Y:S02]  /*4e90*/  IMAD.MOV.U32 R210, RZ, RZ, R10 ;  /* 0x000000ffffd27224 */ /* 0x010fe400078e000a */
[----:B------:R-:W-:Y:S02]  /*4ea0*/  IMAD.MOV.U32 R211, RZ, RZ, R9 ;  /* 0x000000ffffd37224 */ /* 0x000fe400078e0009 */
[----:B------:R-:W-:-:S02]  /*4eb0*/  IMAD.MOV.U32 R208, RZ, RZ, R12 ;  /* 0x000000ffffd07224 */ /* 0x000fc400078e000c */
[----:B------:R-:W-:Y:S01]  /*4ec0*/  IMAD.MOV.U32 R209, RZ, RZ, R11 ;  /* 0x000000ffffd17224 */ /* 0x000fe200078e000b */
[----:B------:R-:W-:Y:S04]  /*4ed0*/  STL.64 [R1+0x180], R214 ;  /* 0x000180d601007387 */ /* 0x000fe80000100a00 */
[----:B------:R-:W-:Y:S04]  /*4ee0*/  STL.64 [R1+0x178], R212 ;  /* 0x000178d401007387 */ /* 0x000fe80000100a00 */
[----:B------:R-:W-:Y:S04]  /*4ef0*/  STL.64 [R1+0x170], R210 ;  /* 0x000170d201007387 */ /* 0x000fe80000100a00 */
[----:B------:R0:W-:Y:S04]  /*4f00*/  STL.64 [R1+0x168], R208 ;  /* 0x000168d001007387 */ /* 0x0001e80000100a00 */
[----:B0-----:R-:W4:Y:S04]  /*4f10*/  LDL.LU.64 R208, [R1+0x60] ;  /* 0x0000600001d07983 */ /* 0x001f280000300a00 */
[----:B------:R-:W4:Y:S04]  /*4f20*/  LDL.LU.64 R210, [R1+0x68] ;  /* 0x0000680001d27983 */ /* 0x000f280000300a00 */
[----:B------:R-:W4:Y:S04]  /*4f30*/  LDL.LU.64 R212, [R1+0x70] ;  /* 0x0000700001d47983 */ /* 0x000f280000300a00 */
[----:B------:R-:W4:Y:S01]  /*4f40*/  LDL.LU.64 R214, [R1+0x78] ;  /* 0x0000780001d67983 */ /* 0x000f220000300a00 */
[----:B------:R-:W-:-:S02]  /*4f50*/  WARPGROUP.DEPBAR.LE gsb0, 0x0 ;  /* 0x00008000000079c5 */ /* 0x000fc40000010000 */
[----:B------:R-:W-:Y:S01]  /*4f60*/  WARPGROUP.ARRIVE ;  /* 0x00000000000079c5 */ /* 0x000fe20000000000 */
[----:B------:R-:W-:Y:S01]  /*4f70*/  UMOV UR20, UR56 ;  /* 0x0000003800147c82 */ /* 0x000fe20008000000 */
[----:B------:R-:W-:-:S04]  /*4f80*/  UMOV UR21, UR57 ;  /* 0x0000003900157c82 */ /* 0x000fc80008000000 */
[----:B------:R-:W-:Y:S01]  /*4f90*/  IGMMA.64x16x32.S8.S8 R168, gdesc[UR20], R168, gsb0 ;  /* 0x0060000014a879f1 */ /* 0x000fe200080410a8 */
        /* <DEDUP_REMOVED lines=10> */
[----:B------:R-:W-:Y:S02]  /*5040*/  WARPGROUP.DEPBAR.LE gsb0, 0x0 ;  /* 0x00008000000079c5 */ /* 0x000fe40000010000 */
[----:B--2---:R-:W-:-:S06]  /*5050*/  WARPGROUP.ARRIVE ;  /* 0x00000000000079c5 */ /* 0x004fcc0000000000 */
[----:B------:R-:W-:Y:S01]  /*5060*/  IGMMA.64x16x32.S8.S8 R200, gdesc[UR12], R200, gsb0 ;  /* 0x006000000cc879f1 */ /* 0x000fe200080410c8 */
[----:B------:R-:W-:Y:S01]  /*5070*/  UMOV UR58, UR8 ;  /* 0x00000008003a7c82 */ /* 0x000fe20008000000 */
[----:B------:R-:W-:Y:S01]  /*5080*/  UMOV UR59, UR9 ;  /* 0x00000009003b7c82 */ /* 0x000fe20008000000 */
[----:B------:R-:W-:Y:S02]  /*5090*/  WARPGROUP.DEPBAR.LE gsb0, 0x0 ;  /* 0x00008000000079c5 */ /* 0x000fe40000010000 */
[----:B---3--:R-:W-:-:S06]  /*50a0*/  WARPGROUP.ARRIVE ;  /* 0x00000000000079c5 */ /* 0x008fcc0000000000 */
        /* <DEDUP_REMOVED lines=9> */
[----:B----4-:R-:W-:-:S06]  /*5140*/  WARPGROUP.ARRIVE ;  /* 0x00000000000079c5 */ /* 0x010fcc0000000000 */
[----:B------:R-:W-:Y:S01]  /*5150*/  IGMMA.64x16x32.S8.S8 R208, gdesc[UR56], R208, gsb0 ;  /* 0x0060000038d079f1 */ /* 0x000fe200080410d0 */
[----:B------:R-:W-:Y:S02]  /*5160*/  IMAD.MOV.U32 R6, RZ, RZ, R22 ;  /* 0x000000ffff067224 */ /* 0x000fe400078e0016 */
[----:B------:R-:W-:Y:S02]  /*5170*/  IMAD.MOV.U32 R5, RZ, RZ, R23 ;  /* 0x000000ffff057224 */ /* 0x000fe400078e0017 */
[----:B------:R-:W-:Y:S01]  /*5180*/  IMAD.MOV.U32 R10, RZ, RZ, R18 ;  /* 0x000000ffff0a7224 */ /* 0x000fe200078e0012 */
[----:B------:R0:W5:Y:S01]  /*5190*/  LDL.LU.64 R22, [R1+0x198] ;  /* 0x0001980001167983 */ /* 0x0001620000300a00 */
[----:B------:R-:W-:Y:S01]  /*51a0*/  IMAD.MOV.U32 R9, RZ, RZ, R19 ;  /* 0x000000ffff097224 */ /* 0x000fe200078e0013 */
[----:B------:R-:W-:Y:S01]  /*51b0*/  MOV R8, R20 ;  /* 0x0000001400087202 */ /* 0x000fe20000000f00 */
[----:B------:R-:W-:Y:S01]  /*51c0*/  IMAD.MOV.U32 R12, RZ, RZ, R16 ;  /* 0x000000ffff0c7224 */ /* 0x000fe200078e0010 */
[----:B------:R0:W5:Y:S01]  /*51d0*/  LDL.LU.64 R18, [R1+0x190] ;  /* 0x0001900001127983 */ /* 0x0001620000300a00 */
[----:B------:R-:W-:-:S02]  /*51e0*/  IMAD.MOV.U32 R11, RZ, RZ, R17 ;  /* 0x000000ffff0b7224 */ /* 0x000fc400078e0011 */
[----:B------:R-:W-:Y:S01]  /*51f0*/  IMAD.MOV.U32 R7, RZ, RZ, R21 ;  /* 0x000000ffff077224 */ /* 0x000fe200078e0015 */
[----:B------:R0:W5:Y:S01]  /*5200*/  LDL.LU.64 R16, [R1+0x188] ;  /* 0x0001880001107983 */ /* 0x0001620000300a00 */
[----:B------:R-:W-:Y:S02]  /*5210*/  WARPGROUP.DEPBAR.LE gsb0, 0x0 ;  /* 0x00008000000079c5 */ /* 0x000fe40000010000 */
[----:B------:R-:W-:Y:S02]  /*5220*/  IMAD.MOV.U32 R14, RZ, RZ, R214 ;  /* 0x000000ffff0e7224 */ /* 0x000fe400078e00d6 */
[----:B------:R-:W-:Y:S01]  /*5230*/  IMAD.MOV.U32 R13, RZ, RZ, R215 ;  /* 0x000000ffff0d7224 */ /* 0x000fe200078e00d7 */
[----:B------:R-:W-:Y:S01]  /*5240*/  MOV R21, R211 ;  /* 0x000000d300157202 */ /* 0x000fe20000000f00 */
        /* <DEDUP_REMOVED lines=8> */
[----:B------:R-:W2:Y:S01]  /*52d0*/  LDL.LU.64 R208, [R1+0x168] ;  /* 0x0001680001d07983 */ /* 0x000ea20000300a00 */
[----:B------:R-:W-:-:S02]  /*52e0*/  UIADD3 UR8, UR55, 0x2, URZ ;  /* 0x0000000237087890 */ /* 0x000fc4000fffe03f */
[----:B------:R-:W-:Y:S01]  /*52f0*/  UIADD3 UR5, UR4, 0x2, URZ ;  /* 0x0000000204057890 */ /* 0x000fe2000fffe03f */
[----:B------:R-:W-:Y:S01]  /*5300*/  UMOV UR9, 0x80000020 ;  /* 0x8000002000097882 */ /* 0x000fe20000000000 */
[----:B------:R-:W-:-:S05]  /*5310*/  UMOV UR11, 0x80000020 ;  /* 0x80000020000b7882 */ /* 0x000fca0000000000 */
        /* <DEDUP_REMOVED lines=8> */
[----:B-1----:R-:W2:Y:S04]  /*53a0*/  LDL.LU.64 R214, [R1+0x160] ;  /* 0x0001600001d67983 */ /* 0x002ea80000300a00 */
[----:B------:R-:W2:Y:S04]  /*53b0*/  LDL.LU.64 R212, [R1+0x158] ;  /* 0x0001580001d47983 */ /* 0x000ea80000300a00 */
[----:B------:R-:W2:Y:S04]  /*53c0*/  LDL.LU.64 R210, [R1+0x150] ;  /* 0x0001500001d27983 */ /* 0x000ea80000300a00 */
[----:B------:R-:W2:Y:S01]  /*53d0*/  LDL.LU.64 R208, [R1+0x148] ;  /* 0x0001480001d07983 */ /* 0x000ea20000300a00 */
[----:B------:R-:W-:Y:S01]  /*53e0*/  UIADD3 UR6, UR4, 0x42, URZ ;  /* 0x0000004204067890 */ /* 0x000fe2000fffe03f */
[----:B------:R-:W-:Y:S01]  /*53f0*/  UMOV UR20, UR8 ;  /* 0x0000000800147c82 */ /* 0x000fe20008000000 */
[----:B------:R-:W-:Y:S01]  /*5400*/  UMOV UR21, UR9 ;  /* 0x0000000900157c82 */ /* 0x000fe20008000000 */
[----:B------:R-:W-:-:S04]  /*5410*/  UMOV UR23, 0x80000020 ;  /* 0x8000002000177882 */ /* 0x000fc80000000000 */
        /* <DEDUP_REMOVED lines=15> */
[----:B------:R-:W-:Y:S01]  /*5510*/  UMOV UR15, 0x80000020 ;  /* 0x80000020000f7882 */ /* 0x000fe20000000000 */
[----:B--2---:R-:W-:-:S06]  /*5520*/  WARPGROUP.ARRIVE ;  /* 0x00000000000079c5 */ /* 0x004fcc0000000000 */
[----:B------:R-:W-:Y:S03]  /*5530*/  IGMMA.64x16x32.S8.S8 R208, gdesc[UR12], R208, gsb0 ;  /* 0x006000000cd079f1 */ /* 0x000fe600080410d0 */
[----:B------:R-:W-:Y:S02]  /*5540*/  WARPGROUP.DEPBAR.LE gsb0, 0x0 ;  /* 0x00008000000079c5 */ /* 0x000fe40000010000 */
[----:B------:R-:W-:Y:S04]  /*5550*/  STL.64 [R1], R208 ;  /* 0x000000d001007387 */ /* 0x000fe80000100a00 */
        /* <DEDUP_REMOVED lines=11> */
[----:B------:R-:W-:Y:S01]  /*5610*/  UMOV UR6, UR22 ;  /* 0x0000001600067c82 */ /* 0x000fe20008000000 */
[----:B------:R-:W-:Y:S01]  /*5620*/  UIADD3 UR22, UR4, 0x102, URZ ;  /* 0x0000010204167890 */ /* 0x000fe2000fffe03f */
[----:B------:R-:W-:Y:S01]  /*5630*/  UMOV UR7, UR23 ;  /* 0x0000001700077c82 */ /* 0x000fe20008000000 */
[----:B------:R-:W-:Y:S01]  /*5640*/  UMOV UR20, UR8 ;  /* 0x0000000800147c82 */ /* 0x000fe20008000000 */
[----:B------:R-:W-:Y:S01]  /*5650*/  UMOV UR21, UR9 ;  /* 0x0000000900157c82 */ /* 0x000fe20008000000 */
[----:B------:R-:W-:Y:S01]  /*5660*/  UMOV UR23, 0x80000020 ;  /* 0x8000002000177882 */ /* 0x000fe20000000000 */
[----:B------:R-:W-:Y:S01]  /*5670*/  UIADD3 UR26, UR4, 0x142, URZ ;  /* 0x00000142041a7890 */ /* 0x000fe2000fffe03f */
        /* <DEDUP_REMOVED lines=53> */
[----:B------:R-:W-:Y:S01]  /*59d0*/  UMOV UR12, UR6 ;  /* 0x00000006000c7c82 */ /* 0x000fe20008000000 */
[----:B------:R-:W-:Y:S01]  /*59e0*/  UIADD3 UR6, UR4, 0x302, URZ ;  /* 0x0000030204067890 */ /* 0x000fe2000fffe03f */
[----:B------:R-:W-:Y:S01]  /*59f0*/  UMOV UR13, UR7 ;  /* 0x00000007000d7c82 */ /* 0x000fe20008000000 */
[----:B------:R-:W-:Y:S02]  /*5a00*/  UIADD3 UR54, UR4, 0x342, URZ ;  /* 0x0000034204367890 */ /* 0x000fe4000fffe03f */
[----:B------:R-:W-:Y:S01]  /*5a10*/  UIADD3 UR58, UR4, 0x382, URZ ;  /* 0x00000382043a7890 */ /* 0x000fe2000fffe03f */
[----:B------:R-:W-:Y:S02]  /*5a20*/  UMOV UR5, UR9 ;  /* 0x0000000900057c82 */ /* 0x000fe40008000000 */
[----:B------:R-:W-:Y:S01]  /*5a30*/  UMOV UR4, UR8 ;  /* 0x0000000800047c82 */ /* 0x000fe20008000000 */
[----:B------:R-:W-:Y:S01]  /*5a40*/  UMOV UR7, 0x80000020 ;  /* 0x8000002000077882 */ /* 0x000fe20000000000 */
[----:B------:R-:W-:-:S02]  /*5a50*/  WARPGROUP.DEPBAR.LE gsb0, 0x0 ;  /* 0x00008000000079c5 */ /* 0x000fc40000010000 */
        /* <DEDUP_REMOVED lines=16> */
[----:B------:R-:W-:Y:S01]  /*5b60*/  UMOV UR57, 0x80000020 ;  /* 0x8000002000397882 */ /* 0x000fe20000000000 */
        /* <DEDUP_REMOVED lines=67> */
[----:B-1----:R-:W-:Y:S02]  /*5fa0*/  IMAD.MOV.U32 R214, RZ, RZ, R14 ;  /* 0x000000ffffd67224 */ /* 0x002fe400078e000e */
[----:B------:R-:W-:Y:S01]  /*5fb0*/  IMAD.MOV.U32 R215, RZ, RZ, R13 ;  /* 0x000000ffffd77224 */ /* 0x000fe200078e000d */
[----:B------:R1:W-:Y:S04]  /*5fc0*/  STL.64 [R1+0xd0], R210 ;  /* 0x0000d0d201007387 */ /* 0x0003e80000100a00 */
[----:B------:R3:W-:Y:S01]  /*5fd0*/  STL.64 [R1+0xc8], R208 ;  /* 0x0000c8d001007387 */ /* 0x0007e20000100a00 */
[----:B--2---:R-:W-:-:S02]  /*5fe0*/  IMAD.MOV.U32 R212, RZ, RZ, R20 ;  /* 0x000000ffffd47224 */ /* 0x004fc400078e0014 */
[----:B------:R-:W-:Y:S01]  /*5ff0*/  IMAD.MOV.U32 R213, RZ, RZ, R15 ;  /* 0x000000ffffd57224 */ /* 0x000fe200078e000f */
[----:B-1----:R-:W-:Y:S01]  /*6000*/  MOV R210, R224 ;  /* 0x000000e000d27202 */ /* 0x002fe20000000f00 */
[----:B------:R-:W-:Y:S01]  /*6010*/  IMAD.MOV.U32 R211, RZ, RZ, R21 ;  /* 0x000000ffffd37224 */ /* 0x000fe200078e0015 */
[----:B------:R1:W-:Y:S01]  /*6020*/  STL.64 [R1+0x100], R214 ;  /* 0x000100d601007387 */ /* 0x0003e20000100a00 */
[----:B---3--:R-:W-:Y:S02]  /*6030*/  IMAD.MOV.U32 R208, RZ, RZ, R226 ;  /* 0x000000ffffd07224 */ /* 0x008fe400078e00e2 */
[----:B------:R-:W-:Y:S01]  /*6040*/  IMAD.MOV.U32 R209, RZ, RZ, R225 ;  /* 0x000000ffffd17224 */ /* 0x000fe200078e00e1 */
[----:B------:R2:W-:Y:S04]  /*6050*/  STL.64 [R1+0xf8], R212 ;  /* 0x0000f8d401007387 */ /* 0x0005e80000100a00 */
[----:B------:R3:W-:Y:S01]  /*6060*/  STL.64 [R1+0xf0], R210 ;  /* 0x0000f0d201007387 */ /* 0x0007e20000100a00 */
[----:B-1----:R-:W-:-:S03]  /*6070*/  IMAD.MOV.U32 R214, RZ, RZ, R6 ;  /* 0x000000ffffd67224 */ /* 0x002fc600078e0006 */
[----:B------:R1:W-:Y:S01]  /*6080*/  STL.64 [R1+0xe8], R208 ;  /* 0x0000e8d001007387 */ /* 0x0003e20000100a00 */
[----:B------:R-:W-:Y:S02]  /*6090*/  IMAD.MOV.U32 R215, RZ, RZ, R5 ;  /* 0x000000ffffd77224 */ /* 0x000fe400078e0005 */
[----:B--2---:R-:W-:Y:S02]  /*60a0*/  IMAD.MOV.U32 R212, RZ, RZ, R8 ;  /* 0x000000ffffd47224 */ /* 0x004fe400078e0008 */
[----:B------:R-:W-:Y:S02]  /*60b0*/  IMAD.MOV.U32 R213, RZ, RZ, R7 ;  /* 0x000000ffffd57224 */ /* 0x000fe400078e0007 */
[----:B---3--:R-:W-:Y:S02]  /*60c0*/  IMAD.MOV.U32 R210, RZ, RZ, R10 ;  /* 0x000000ffffd27224 */ /* 0x008fe400078e000a */
[----:B------:R-:W-:Y:S02]  /*60d0*/  IMAD.MOV.U32 R211, RZ, RZ, R9 ;  /* 0x000000ffffd37224 */ /* 0x000fe400078e0009 */
[----:B-1----:R-:W-:Y:S01]  /*60e0*/  IMAD.MOV.U32 R208, RZ, RZ, R12 ;  /* 0x000000ffffd07224 */ /* 0x002fe200078e000c */
[----:B------:R-:W-:Y:S01]  /*60f0*/  MOV R209, R11 ;  /* 0x0000000b00d17202 */ /* 0x000fe20000000f00 */
[----:B------:R-:W-:Y:S01]  /*6100*/  UMOV UR58, UR8 ;  /* 0x00000008003a7c82 */ /* 0x000fe20008000000 */
[----:B------:R-:W-:Y:S01]  /*6110*/  UMOV UR59, UR9 ;  /* 0x00000009003b7c82 */ /* 0x000fe20008000000 */
[----:B------:R-:W-:-:S03]  /*6120*/  WARPGROUP.DEPBAR.LE gsb0, 0x0 ;  /* 0x00008000000079c5 */ /* 0x000fc60000010000 */
[----:B------:R-:W-:-:S06]  /*6130*/  WARPGROUP.ARRIVE ;  /* 0x00000000000079c5 */ /* 0x000fcc0000000000 */
        /* <DEDUP_REMOVED lines=19> */
[----:B-1----:R0:W5:Y:S04]  /*6270*/  LDL.LU.64 R214, [R1+0xe0] ;  /* 0x0000e00001d67983 */ /* 0x0021680000300a00 */
[----:B------:R0:W5:Y:S04]  /*6280*/  LDL.LU.64 R212, [R1+0xd8] ;  /* 0x0000d80001d47983 */ /* 0x0001680000300a00 */
[----:B------:R0:W5:Y:S04]  /*6290*/  LDL.LU.64 R210, [R1+0xd0] ;  /* 0x0000d00001d27983 */ /* 0x0001680000300a00 */
[----:B------:R0:W5:Y:S01]  /*62a0*/  LDL.LU.64 R208, [R1+0xc8] ;  /* 0x0000c80001d07983 */ /* 0x0001620000300a00 */
[----:B------:R-:W-:Y:S05]  /*62b0*/  @!P0 BRA `(.L_x_28) ;  /* 0x0000000000048947 */ /* 0x000fea0003800000 */
[----:B------:R-:W-:Y:S01]  /*62c0*/  BPT.TRAP 0x1 ;  /* 0x000000040000795c */ /* 0x000fe20000300000 */
.L_x_28:
[----:B------:R-:W2:Y:S04]  /*62d0*/  LDL R5, [R1+0xa0] ;  /* 0x0000a00001057983 */ /* 0x000ea80000100800 */
[----:B------:R-:W3:Y:S04]  /*62e0*/  LDL R7, [R1+0xa4] ;  /* 0x0000a40001077983 */ /* 0x000ee80000100800 */
[----:B------:R-:W4:Y:S01]  /*62f0*/  LDL R6, [R1+0xa8] ;  /* 0x0000a80001067983 */ /* 0x000f220000100800 */
[----:B--2---:R-:W-:-:S13]  /*6300*/  ISETP.NE.AND P1, PT, R5, RZ, PT ;  /* 0x000000ff0500720c */ /* 0x004fda0003f25270 */
[----:B-----5:R-:W-:-:S05]  /*6310*/  @P1 LEA R5, R2, R0, 0x3 ;  /* 0x0000000002051211 */ /* 0x020fca00078e18ff */
[----:B------:R-:W-:-:S05]  /*6320*/  @P1 VIADD R5, R5, 0x40 ;  /* 0x0000004005051836 */ /* 0x000fca0000000000 */
[----:B---3--:R-:W-:-:S04]  /*6330*/  @P1 PRMT R5, R7, 0x654, R5 ;  /* 0x0000065407051816 */ /* 0x008fc80000000005 */
[----:B------:R1:W-:Y:S01]  /*6340*/  @P1 SYNCS.ARRIVE.TRANS64.RED.A1T0 RZ, [R5+URZ], RZ ;  /* 0x000000ff05ff19a7 */ /* 0x0003e2000810043f */
[----:B----4-:R-:W-:-:S13]  /*6350*/  ISETP.GT.U32.AND P1, PT, R6, 0x1, PT ;  /* 0x000000010600780c */ /* 0x010fda0003f24070 */
[----:B-1----:R-:W-:Y:S05]  /*6360*/  @P1 BRA `(.L_x_29) ;  /* 0x0000000000041947 */ /* 0x002fea0003800000 */
[----:B------:R-:W-:Y:S01]  /*6370*/  BPT.TRAP 0x1 ;  /* 0x000000040000795c */ /* 0x000fe20000300000 */
.L_x_29:
[----:B------:R-:W-:Y:S01]  /*6380*/  UIADD3 UR60, UR60, 0x1, URZ ;  /* 0x000000013c3c7890 */ /* 0x000fe2000fffe03f */
[----:B------:R-:W-:Y:S01]  /*6390*/  ISETP.GT.AND P2, PT, R4, 0x1, PT ;  /* 0x000000010400780c */ /* 0x000fe20003f44270 */
[----:B------:R-:W-:Y:S02]  /*63a0*/  VIADD R2, R2, 0x1 ;  /* 0x0000000102027836 */ /* 0x000fe40000000000 */
[----:B------:R-:W-:Y:S01]  /*63b0*/  UISETP.NE.AND UP0, UPT, UR60, 0x8, UPT ;  /* 0x000000083c00788c */ /* 0x000fe2000bf05270 */
[----:B------:R-:W-:Y:S02]  /*63c0*/  VIADD R4, R4, 0xffffffff ;  /* 0xffffffff04047836 */ /* 0x000fe40000000000 */
[C---:B------:R-:W-:Y:S01]  /*63d0*/  ISETP.NE.AND P1, PT, R2.reuse, 0x8, PT ;  /* 0x000000080200780c */ /* 0x040fe20003f25270 */
[----:B------:R-:W-:Y:S02]  /*63e0*/  USEL UR4, URZ, 0x1, UP0 ;  /* 0x000000013f047887 */ /* 0x000fe40008000000 */
[----:B------:R-:W-:Y:S01]  /*63f0*/  USEL UR60, UR60, URZ, UP0 ;  /* 0x0000003f3c3c7287 */ /* 0x000fe20008000000 */
[----:B------:R-:W-:-:S03]  /*6400*/  SEL R2, R2, RZ, P1 ;  /* 0x000000ff02027207 */ /* 0x000fc60000800000 */
[----:B------:R-:W-:Y:S01]  /*6410*/  LOP3.LUT R3, R3, UR4, RZ, 0x3c, !PT ;  /* 0x0000000403037c12 */ /* 0x000fe2000f8e3cff */
[----:B------:R-:W-:Y:S07]  /*6420*/  @P2 BRA `(.L_x_30) ;  /* 0xffffffd800582947 */ /* 0x000fee000383ffff */
.L_x_23:
[----:B------:R1:W5:Y:S01]  /*6430*/  LDL R6, [R1+0xb4] ;  /* 0x0000b40001067983 */ /* 0x0003620000100800 */
[----:B------:R-:W2:Y:S03]  /*6440*/  LDC R2, c[0x0][0x28c] ;  /* 0x0000a300ff027b82 */ /* 0x000ea60000000800 */
[----:B------:R1:W5:Y:S01]  /*6450*/  LDL R5, [R1+0xc4] ;  /* 0x0000c40001057983 */ /* 0x0003620000100800 */
[----:B--2---:R-:W-:-:S13]  /*6460*/  ISETP.GE.AND P1, PT, R2, 0x1, PT ;  /* 0x000000010200780c */ /* 0x004fda0003f26270 */
[----:B-1----:R-:W-:Y:S05]  /*6470*/  @!P1 BRA `(.L_x_31) ;  /* 0x0000000000549947 */ /* 0x002fea0003800000 */
[----:B------:R-:W-:Y:S05]  /*6480*/  @!P0 BRA `(.L_x_32) ;  /* 0x0000000000048947 */ /* 0x000fea0003800000 */
[----:B------:R-:W-:Y:S01]  /*6490*/  BPT.TRAP 0x1 ;  /* 0x000000040000795c */ /* 0x000fe20000300000 */
.L_x_32:
[----:B------:R-:W2:Y:S04]  /*64a0*/  LDL R2, [R1+0xa0] ;  /* 0x0000a00001027983 */ /* 0x000ea80000100800 */
[----:B------:R-:W3:Y:S04]  /*64b0*/  LDL R4, [R1+0xa4] ;  /* 0x0000a40001047983 */ /* 0x000ee80000100800 */
[----:B------:R-:W4:Y:S01]  /*64c0*/  LDL R3, [R1+0xa8] ;  /* 0x0000a80001037983 */ /* 0x000f220000100800 */
[----:B-----5:R-:W-:Y:S02]  /*64d0*/  R2UR UR6, R5 ;  /* 0x00000000050672ca */ /* 0x020fe400000e0000 */
[----:B------:R-:W-:-:S11]  /*64e0*/  R2UR UR5, R6 ;  /* 0x00000000060572ca */ /* 0x000fd600000e0000 */
[----:B------:R-:W-:Y:S01]  /*64f0*/  UISETP.LT.AND UP1, UPT, UR6, 0x1, UPT ;  /* 0x000000010600788c */ /* 0x000fe2000bf21270 */
[----:B--2---:R-:W-:-:S13]  /*6500*/  ISETP.NE.AND P0, PT, R2, RZ, PT ;  /* 0x000000ff0200720c */ /* 0x004fda0003f05270 */
[----:B------:R-:W-:-:S05]  /*6510*/  VOTEU.ANY UP0, P0 ;  /* 0x00000000003f7886 */ /* 0x000fca0000000100 */
[----:B------:R-:W-:-:S04]  /*6520*/  @UP0 USEL UR4, UR6, 0x1, UP1 ;  /* 0x0000000106040887 */ /* 0x000fc80008800000 */
[----:B------:R-:W-:-:S06]  /*6530*/  @UP0 UIADD3 UR4, UR5, UR6, -UR4 ;  /* 0x0000000605040290 */ /* 0x000fcc000fffe804 */
[----:B------:R-:W-:-:S04]  /*6540*/  IMAD.U32 R2, RZ, RZ, UR4 ;  /* 0x00000004ff027e24 */ /* 0x000fc8000f8e00ff */
[----:B------:R-:W-:-:S05]  /*6550*/  @P0 IMAD.SHL.U32 R2, R2, 0x8, RZ ;  /* 0x0000000802020824 */ /* 0x000fca00078e00ff */
[----:B------:R-:W-:-:S04]  /*6560*/  @P0 LOP3.LUT R2, R2, 0x38, RZ, 0xc0, !PT ;  /* 0x0000003802020812 */ /* 0x000fc800078ec0ff */
[----:B------:R-:W-:-:S04]  /*6570*/  @P0 IADD3 R0, R0, 0x40, R2 ;  /* 0x0000004000000810 */ /* 0x000fc80007ffe002 */
[----:B---3--:R-:W-:-:S04]  /*6580*/  @P0 PRMT R0, R4, 0x654, R0 ;  /* 0x0000065404000816 */ /* 0x008fc80000000000 */
[----:B------:R1:W-:Y:S01]  /*6590*/  @P0 SYNCS.ARRIVE.TRANS64.RED.A1T0 RZ, [R0+URZ], RZ ;  /* 0x000000ff00ff09a7 */ /* 0x0003e2000810043f */
[----:B----4-:R-:W-:-:S13]  /*65a0*/  ISETP.GT.U32.AND P0, PT, R3, 0x1, PT ;  /* 0x000000010300780c */ /* 0x010fda0003f04070 */
[----:B-1----:R-:W-:Y:S05]  /*65b0*/  @P0 BRA `(.L_x_31) ;  /* 0x0000000000040947 */ /* 0x002fea0003800000 */
[----:B------:R-:W-:Y:S01]  /*65c0*/  BPT.TRAP 0x1 ;  /* 0x000000040000795c */ /* 0x000fe20000300000 */
.L_x_31:
[----:B------:R-:W2:Y:S01]  /*65d0*/  LDL.LU R2, [R1+0xb8] ;  /* 0x0000b80001027983 */ /* 0x000ea20000300800 */
[----:B-----5:R-:W-:Y:S01]  /*65e0*/  R2UR UR5, R6 ;  /* 0x00000000060572ca */ /* 0x020fe200000e0000 */
[----:B------:R-:W-:Y:S01]  /*65f0*/  ULDC UR4, c[0x0][0x284] ;  /* 0x0000a10000047ab9 */ /* 0x000fe20000000800 */
[----:B------:R-:W-:Y:S01]  /*6600*/  R2UR UR6, R5 ;  /* 0x00000000050672ca */ /* 0x000fe200000e0000 */
[----:B------:R-:W3:Y:S01]  /*6610*/  LDL.LU R0, [R1+0xbc] ;  /* 0x0000bc0001007983 */ /* 0x000ee20000300800 */
[----:B------:R-:W-:Y:S01]  /*6620*/  ULDC.64 UR8, c[0x0][0x5d0] ;  /* 0x0001740000087ab9 */ /* 0x000fe20000000a00 */
[----:B------:R-:W1:Y:S02]  /*6630*/  S2R R3, SR_TID.X ;  /* 0x0000000000037919 */ /* 0x000e640000002100 */
[----:B-1----:R-:W-:Y:S01]  /*6640*/  SHF.R.U32.HI R19, RZ, 0x7, R3 ;  /* 0x00000007ff137819 */ /* 0x002fe20000011603 */
[C---:B------:R-:W-:Y:S01]  /*6650*/  IMAD.SHL.U32 R21, R3.reuse, 0x2, RZ ;  /* 0x0000000203157824 */ /* 0x040fe200078e00ff */
[----:B------:R-:W-:-:S02]  /*6660*/  LOP3.LUT R13, R3, 0x60, RZ, 0xc0, !PT ;  /* 0x00000060030d7812 */ /* 0x000fc400078ec0ff */
[----:B------:R-:W-:Y:S02]  /*6670*/  LOP3.LUT R19, R19, 0x1, RZ, 0xc0, !PT ;  /* 0x0000000113137812 */ /* 0x000fe400078ec0ff */
[----:B------:R-:W-:-:S03]  /*6680*/  SHF.R.U32.HI R13, RZ, 0x1, R13 ;  /* 0x00000001ff0d7819 */ /* 0x000fc6000001160d */
[----:B------:R-:W-:Y:S01]  /*6690*/  IMAD.SHL.U32 R12, R19, 0x40, RZ ;  /* 0x00000040130c7824 */ /* 0x000fe200078e00ff */
[----:B--2---:R-:W-:Y:S02]  /*66a0*/  R2UR UR7, R2 ;  /* 0x00000000020772ca */ /* 0x004fe400000e0000 */
[----:B------:R-:W1:Y:S01]  /*66b0*/  LDC R2, c[0x0][0x288] ;  /* 0x0000a200ff027b82 */ /* 0x000e620000000800 */
[----:B---3--:R-:W-:Y:S01]  /*66c0*/  IMAD R20, R0, 0xf0, RZ ;  /* 0x000000f000147824 */ /* 0x008fe200078e02ff */
[----:B------:R-:W-:-:S05]  /*66d0*/  LOP3.LUT R0, R3, 0x3, RZ, 0xc0, !PT ;  /* 0x0000000303007812 */ /* 0x000fca00078ec0ff */
[----:B-1----:R-:W-:Y:S01]  /*66e0*/  IMAD R0, R0, -0x2, R2 ;  /* 0xfffffffe00007824 */ /* 0x002fe200078e0202 */
[C---:B------:R-:W-:Y:S02]  /*66f0*/  ISETP.GE.AND P0, PT, R20.reuse, R2, PT ;  /* 0x000000021400720c */ /* 0x040fe40003f06270 */
[----:B------:R-:W-:Y:S01]  /*6700*/  SHF.R.U32.HI R2, RZ, 0x2, R3 ;  /* 0x00000002ff027819 */ /* 0x000fe20000011603 */
[----:B------:R-:W-:Y:S01]  /*6710*/  IMAD.MOV.U32 R3, RZ, RZ, -0x1 ;  /* 0xffffffffff037424 */ /* 0x000fe200078e00ff */
[----:B------:R-:W-:Y:S02]  /*6720*/  IADD3 R0, -R20, R0, RZ ;  /* 0x0000000014007210 */ /* 0x000fe40007ffe1ff */
[----:B------:R-:W-:Y:S02]  /*6730*/  LOP3.LUT R2, R2, 0x7, RZ, 0xc0, !PT ;  /* 0x0000000702027812 */ /* 0x000fe400078ec0ff */
[----:B------:R-:W-:Y:S02]  /*6740*/  LOP3.LUT R20, R20, 0x6, R21, 0xf8, !PT ;  /* 0x0000000614147812 */ /* 0x000fe400078ef815 */
[----:B------:R-:W-:-:S02]  /*6750*/  LOP3.LUT R12, R12, 0x40, R2, 0xe2, !PT ;  /* 0x000000400c0c7812 */ /* 0x000fc400078ee202 */
[-C--:B------:R-:W-:Y:S02]  /*6760*/  IADD3 R2, RZ, -R13.reuse, -R2 ;  /* 0x8000000dff027210 */ /* 0x080fe40007ffe802 */
[----:B------:R-:W-:Y:S01]  /*6770*/  LOP3.LUT R12, R12, R13, RZ, 0xfc, !PT ;  /* 0x0000000d0c0c7212 */ /* 0x000fe200078efcff */
[----:B------:R-:W-:Y:S01]  /*6780*/  IMAD.MOV.U32 R13, RZ, RZ, RZ ;  /* 0x000000ffff0d7224 */ /* 0x000fe200078e00ff */
[----:B------:R-:W-:Y:S01]  /*6790*/  SHF.R.S32.HI R21, RZ, 0x1f, R20 ;  /* 0x0000001fff157819 */ /* 0x000fe20000011414 */
[----:B------:R-:W-:Y:S02]  /*67a0*/  IMAD R19, R19, -0x40, R2 ;  /* 0xffffffc013137824 */ /* 0x000fe400078e0202 */
[C---:B------:R-:W-:Y:S02]  /*67b0*/  IMAD R2, R23.reuse, 0xc0, RZ ;  /* 0x000000c017027824 */ /* 0x040fe400078e02ff */
[----:B------:R-:W-:Y:S01]  /*67c0*/  IMAD.WIDE R12, R23, 0xc0, R12 ;  /* 0x000000c0170c7825 */ /* 0x000fe200078e020c */
[----:B------:R-:W-:-:S02]  /*67d0*/  SHF.R.S32.HI R23, RZ, 0x1f, R22 ;  /* 0x0000001fff177819 */ /* 0x000fc40000011416 */
[----:B------:R-:W-:Y:S01]  /*67e0*/  IADD3 R19, -R2, UR4, R19 ;  /* 0x0000000402137c10 */ /* 0x000fe2000fffe113 */
[----:B------:R-:W-:Y:S01]  /*67f0*/  IMAD.WIDE.U32 R4, R22, UR8, R20 ;  /* 0x0000000816047c25 */ /* 0x000fe2000f8e0014 */
[----:B------:R-:W-:Y:S01]  /*6800*/  ISETP.GE.OR P0, PT, R2, UR4, P0 ;  /* 0x0000000402007c0c */ /* 0x000fe20008706670 */
[----:B------:R-:W-:Y:S02]  /*6810*/  UIADD3 UR4, UR6, UR5, URZ ;  /* 0x0000000506047290 */ /* 0x000fe4000fffe03f */
[----:B------:R-:W-:Y:S02]  /*6820*/  IMAD R2, R23, UR8, RZ ;  /* 0x0000000817027c24 */ /* 0x000fe4000f8e02ff */
[----:B------:R-:W-:Y:S02]  /*6830*/  USHF.R.U32.HI UR5, URZ, 0x3, UR4 ;  /* 0x000000033f057899 */ /* 0x000fe40008011604 */
[----:B------:R-:W-:Y:S01]  /*6840*/  UISETP.GT.U32.AND UP0, UPT, UR4, 0x7, UPT ;  /* 0x000000070400788c */ /* 0x000fe2000bf04070 */
[----:B------:R-:W-:Y:S01]  /*6850*/  IMAD R2, R22, UR9, R2 ;  /* 0x0000000916027c24 */ /* 0x000fe2000f8e0202 */
[----:B------:R-:W-:-:S02]  /*6860*/  ULOP3.LUT UR5, UR5, 0x1, URZ, 0xc0, !UPT ;  /* 0x0000000105057892 */ /* 0x000fc4000f8ec03f */
[----:B------:R-:W-:Y:S01]  /*6870*/  UISETP.LT.U32.AND UP0, UPT, UR6, 0x8, UP0 ;  /* 0x000000080600788c */ /* 0x000fe20008701070 */
[----:B------:R-:W-:Y:S01]  /*6880*/  IMAD.IADD R5, R5, 0x1, R2 ;  /* 0x0000000105057824 */ /* 0x000fe200078e0202 */
[----:B------:R-:W-:Y:S02]  /*6890*/  UISETP.NE.U32.AND UP1, UPT, UR5, 0x1, UPT ;  /* 0x000000010500788c */ /* 0x000fe4000bf25070 */
[----:B------:R-:W-:Y:S02]  /*68a0*/  ULOP3.LUT UR4, UR4, 0x7, URZ, 0xc0, !UPT ;  /* 0x0000000704047892 */ /* 0x000fe4000f8ec03f */
[----:B------:R-:W-:Y:S02]  /*68b0*/  UISETP.GT.U32.AND UP1, UPT, UR6, 0x7, !UP1 ;  /* 0x000000070600788c */ /* 0x000fe4000cf24070 */
[----:B------:R-:W-:Y:S02]  /*68c0*/  USEL UR6, URZ, 0x1, !UP0 ;  /* 0x000000013f067887 */ /* 0x000fe4000c000000 */
[----:B------:R-:W-:Y:S01]  /*68d0*/  USEL UR5, URZ, 0x1, !UP1 ;  /* 0x000000013f057887 */ /* 0x000fe2000c800000 */
[----:B------:R-:W-:-:S03]  /*68e0*/  IMAD.U32 R2, RZ, RZ, UR4 ;  /* 0x00000004ff027e24 */ /* 0x000fc6000f8e00ff */
[----:B------:R-:W-:Y:S02]  /*68f0*/  ULOP3.LUT UR7, UR5, UR7, UR6, 0x96, !UPT ;  /* 0x0000000705077292 */ /* 0x000fe4000f8e9606 */
[----:B------:R1:W-:Y:S04]  /*6900*/  STL [R1+0xb4], R2 ;  /* 0x0000b40201007387 */ /* 0x0003e80000100800 */
[----:B-1----:R-:W-:-:S05]  /*6910*/  IMAD.U32 R2, RZ, RZ, UR7 ;  /* 0x00000007ff027e24 */ /* 0x002fca000f8e00ff */
[----:B------:R1:W-:Y:S04]  /*6920*/  STL [R1+0xb8], R2 ;  /* 0x0000b80201007387 */ /* 0x0003e80000100800 */
[----:B------:R1:W-:Y:S01]  /*6930*/  STL [R1+0xc0], R3 ;  /* 0x0000c00301007387 */ /* 0x0003e20000100800 */
[----:B------:R-:W-:Y:S05]  /*6940*/  @P0 BRA `(.L_x_33) ;  /* 0x000000d800d40947 */ /* 0x000fea0003800000 */
[----:B-1----:R-:W1:Y:S01]  /*6950*/  LDC.64 R2, c[0x0][0x5c8] ;  /* 0x00017200ff027b82 */ /* 0x002e620000000a00 */
[----:B------:R-:W-:Y:S01]  /*6960*/  ULDC.64 UR4, c[0x0][0x5c0] ;  /* 0x0001700000047ab9 */ /* 0x000fe20000000a00 */
[----:B------:R-:W-:Y:S01]  /*6970*/  BSSY B0, `(.L_x_33) ;  /* 0x0000db2000007945 */ /* 0x000fe20003800000 */
[-C--:B-1----:R-:W-:Y:S01]  /*6980*/  IMAD R6, R13, R2.reuse, RZ ;  /* 0x000000020d067224 */ /* 0x082fe200078e02ff */
[----:B------:R-:W-:Y:S01]  /*6990*/  SHF.L.U64.HI R11, R2, 0x3, R3 ;  /* 0x00000003020b7819 */ /* 0x000fe20000010203 */
[----:B------:R-:W-:-:S04]  /*69a0*/  IMAD.WIDE.U32 R4, R12, R2, R4 ;  /* 0x000000020c047225 */ /* 0x000fc800078e0004 */
[----:B------:R-:W-:Y:S02]  /*69b0*/  IMAD R6, R12, R3, R6 ;  /* 0x000000030c067224 */ /* 0x000fe400078e0206 */
[----:B------:R-:W-:-:S03]  /*69c0*/  IMAD.SHL.U32 R10, R2, 0x8, RZ ;  /* 0x00000008020a7824 */ /* 0x000fc600078e00ff */
[----:B------:R-:W-:Y:S02]  /*69d0*/  IADD3 R5, R5, R6, RZ ;  /* 0x0000000605057210 */ /* 0x000fe40007ffe0ff */
[----:B------:R-:W-:Y:S01]  /*69e0*/  IADD3 R6, P0, R4, UR4, RZ ;  /* 0x0000000404067c10 */ /* 0x000fe2000ff1e0ff */
[----:B------:R-:W-:-:S03]  /*69f0*/  IMAD R4, R3, 0x78, RZ ;  /* 0x0000007803047824 */ /* 0x000fc600078e02ff */
[----:B------:R-:W-:Y:S02]  /*6a00*/  IADD3.X R7, R5, UR5, RZ, P0, !PT ;  /* 0x0000000505077c10 */ /* 0x000fe400087fe4ff */
[----:B------:R-:W-:-:S05]  /*6a10*/  IADD3 R8, P0, R10, R6, RZ ;  /* 0x000000060a087210 */ /* 0x000fca0007f1e0ff */
[----:B------:R-:W-:Y:S01]  /*6a20*/  IMAD.X R9, R11, 0x1, R7, P0 ;  /* 0x000000010b097824 */ /* 0x000fe200000e0607 */
[----:B------:R-:W-:Y:S01]  /*6a30*/  ISETP.NE.AND P0, PT, R18, RZ, PT ;  /* 0x000000ff1200720c */ /* 0x000fe20003f05270 */
[----:B------:R-:W-:-:S04]  /*6a40*/  IMAD.WIDE.U32 R2, R2, 0x78, R8 ;  /* 0x0000007802027825 */ /* 0x000fc800078e0008 */
[----:B------:R-:W-:Y:S01]  /*6a50*/  IMAD.IADD R5, R3, 0x1, R4 ;  /* 0x0000000103057824 */ /* 0x000fe200078e0204 */
[----:B------:R-:W-:Y:S01]  /*6a60*/  IADD3 R10, P1, R10, R2, RZ ;  /* 0x000000020a0a7210 */ /* 0x000fe20007f3e0ff */
[----:B------:R-:W-:-:S04]  /*6a70*/  IMAD.MOV.U32 R4, RZ, RZ, R2 ;  /* 0x000000ffff047224 */ /* 0x000fc800078e0002 */
[----:B------:R-:W-:Y:S02]  /*6a80*/  IMAD.X R11, R11, 0x1, R5, P1 ;  /* 0x000000010b0b7824 */ /* 0x000fe400008e0605 */
[----:B------:R-:W-:Y:S06]  /*6a90*/  @!P0 BRA `(.L_x_34) ;  /* 0x000000a800888947 */ /* 0x000fec0003800000 */
[----:B------:R-:W1:Y:S01]  /*6aa0*/  LDC.64 R14, c[0x0][0x5b0] ;  /* 0x00016c00ff0e7b82 */ /* 0x000e620000000a00 */
[----:B------:R-:W-:Y:S01]  /*6ab0*/  ULDC.64 UR4, c[0x0][0x5b8] ;  /* 0x00016e0000047ab9 */ /* 0x000fe20000000a00 */
[----:B------:R-:W-:Y:S01]  /*6ac0*/  ISETP.GE.AND P3, PT, R19, 0x1, PT ;  /* 0x000000011300780c */ /* 0x000fe20003f66270 */
[----:B------:R-:W-:Y:S01]  /*6ad0*/  IMAD R23, R23, UR4, RZ ;  /* 0x0000000417177c24 */ /* 0x000fe2000f8e02ff */
[----:B------:R-:W-:Y:S01]  /*6ae0*/  BSSY B1, `(.L_x_35) ;  /* 0x000000f000017945 */ /* 0x000fe20003800000 */
[----:B------:R-:W-:Y:S01]  /*6af0*/  IMAD.WIDE.U32 R228, R22, UR4, R20 ;  /* 0x0000000416e47c25 */ /* 0x000fe2000f8e0014 */
[----:B------:R-:W-:Y:S02]  /*6b00*/  ISETP.LT.OR P1, PT, R0, 0x1, !P3 ;  /* 0x000000010000780c */ /* 0x000fe40005f21670 */
[----:B------:R-:W2:Y:S01]  /*6b10*/  LDC.64 R224, c[0x0][0x5a8] ;  /* 0x00016a00ffe07b82 */ /* 0x000ea20000000a00 */
[----:B------:R-:W-:Y:S01]  /*6b20*/  IMAD R22, R22, UR5, R23 ;  /* 0x0000000516167c24 */ /* 0x000fe2000f8e0217 */
[----:B------:R-:W-:-:S03]  /*6b30*/  MOV R226, R228 ;  /* 0x000000e400e27202 */ /* 0x000fc60000000f00 */
[----:B------:R-:W-:Y:S02]  /*6b40*/  IMAD.IADD R227, R229, 0x1, R22 ;  /* 0x00000001e5e37824 */ /* 0x000fe400078e0216 */
[-C--:B-1----:R-:W-:Y:S02]  /*6b50*/  IMAD R20, R13, R14.reuse, RZ ;  /* 0x0000000e0d147224 */ /* 0x082fe400078e02ff */
[----:B------:R-:W-:-:S04]  /*6b60*/  IMAD.WIDE.U32 R2, R12, R14, R226 ;  /* 0x0000000e0c027225 */ /* 0x000fc800078e00e2 */
[----:B------:R-:W-:Y:S01]  /*6b70*/  IMAD R21, R12, R15, R20 ;  /* 0x0000000f0c157224 */ /* 0x000fe200078e0214 */
[----:B--2---:R-:W-:-:S04]  /*6b80*/  IADD3 R22, P0, R2, R224, RZ ;  /* 0x000000e002167210 */ /* 0x004fc80007f1e0ff */
[----:B------:R-:W-:Y:S01]  /*6b90*/  IADD3.X R23, R225, R3, R21, P0, !PT ;  /* 0x00000003e1177210 */ /* 0x000fe200007fe415 */
[----:B------:R-:W-:Y:S08]  /*6ba0*/  @P1 BRA `(.L_x_36) ;  /* 0x0000000000081947 */ /* 0x000ff00003800000 */
[----:B------:R-:W-:Y:S02]  /*6bb0*/  ULDC.64 UR4, c[0x0][0x208] ;  /* 0x0000820000047ab9 */ /* 0x000fe40000000a00 */
[----:B------:R1:W5:Y:S03]  /*6bc0*/  LDG.E.U8 R16, desc[UR4][R22.64] ;  /* 0x0000000416107981 */ /* 0x000366000c1e1100 */
.L_x_36:
[----:B------:R-:W-:Y:S05]  /*6bd0*/  BSYNC B1 ;  /* 0x0000000000017941 */ /* 0x000fea0003800000 */
.L_x_35:
[----:B------:R-:W2:Y:S01]  /*6be0*/  LDL.LU R3, [R1+0x80] ;  /* 0x0000800001037983 */ /* 0x000ea20000300800 */
[----:B-----5:R-:W-:Y:S01]  /*6bf0*/  LOP3.LUT R2, R16, 0xffff, RZ, 0xc0, !PT ;  /* 0x0000ffff10027812 */ /* 0x020fe200078ec0ff */
[----:B------:R-:W-:Y:S01]  /*6c00*/  ULDC.64 UR4, c[0x0][0x208] ;  /* 0x0000820000047ab9 */ /* 0x000fe20000000a00 */
[----:B------:R-:W-:Y:S01]  /*6c10*/  ISETP.LT.OR P0, PT, R0, 0x2, !P3 ;  /* 0x000000020000780c */ /* 0x000fe20005f01670 */
[----:B------:R-:W-:Y:S01]  /*6c20*/  BSSY B1, `(.L_x_37) ;  /* 0x000000a000017945 */ /* 0x000fe20003800000 */
[----:B------:R-:W-:-:S05]  /*6c30*/  PRMT R2, R2, 0x8880, RZ ;  /* 0x0000888002027816 */ /* 0x000fca00000000ff */
[----:B------:R-:W-:-:S04]  /*6c40*/  IMAD R2, R2, R18, RZ ;  /* 0x0000001202027224 */ /* 0x000fc800078e02ff */
[----:B--2---:R-:W-:-:S05]  /*6c50*/  @!P1 IMAD R3, R3, R17, R2 ;  /* 0x0000001103039224 */ /* 0x004fca00078e0202 */
[----:B------:R2:W-:Y:S01]  /*6c60*/  @!P1 STG.E.U8 desc[UR4][R6.64], R3 ;  /* 0x0000000306009986 */ /* 0x0005e2000c101104 */
[----:B------:R-:W-:Y:S05]  /*6c70*/  @P0 BRA `(.L_x_38) ;  /* 0x0000000000100947 */ /* 0x000fea0003800000 */
[----:B------:R-:W-:Y:S02]  /*6c80*/  ULDC.64 UR4, c[0x0][0x208] ;  /* 0x0000820000047ab9 */ /* 0x000fe40000000a00 */
[----:B------:R-:W3:Y:S02]  /*6c90*/  LDG.E.U8 R16, desc[UR4][R22.64+0x1] ;  /* 0x0000010416107981 */ /* 0x000ee4000c1e1100 */
[----:B---3--:R-:W-:-:S05]  /*6ca0*/  PRMT R2, R16, 0x8880, RZ ;  /* 0x0000888010027816 */ /* 0x008fca00000000ff */
[----:B------:R-:W-:-:S07]  /*6cb0*/  IMAD R2, R2, R18, RZ ;  /* 0x0000001202027224 */ /* 0x000fce00078e02ff */
.L_x_38:
[----:B------:R-:W-:Y:S05]  /*6cc0*/  BSYNC B1 ;  /* 0x0000000000017941 */ /* 0x000fea0003800000 */
.L_x_37:
[----:B--2---:R-:W2:Y:S01]  /*6cd0*/  LDL.LU R3, [R1+0x84] ;  /* 0x0000840001037983 */ /* 0x004ea20000300800 */
[----:B------:R-:W-:Y:S01]  /*6ce0*/  ULDC.64 UR4, c[0x0][0x208] ;  /* 0x0000820000047ab9 */ /* 0x000fe20000000a00 */
[----:B------:R-:W-:Y:S01]  /*6cf0*/  IMAD.SHL.U32 R20, R14, 0x8, RZ ;  /* 0x000000080e147824 */ /* 0x000fe200078e00ff */
[----:B------:R-:W-:Y:S01]  /*6d00*/  BSSY B1, `(.L_x_39) ;  /* 0x0000011000017945 */ /* 0x000fe20003800000 */
[----:B--2---:R-:W-:-:S05]  /*6d10*/  @!P0 IMAD R3, R3, R17, R2 ;  /* 0x0000001103038224 */ /* 0x004fca00078e0202 */
[----:B------:R2:W-:Y:S01]  /*6d20*/  @!P0 STG.E.U8 desc[UR4][R6.64+0x1], R3 ;  /* 0x0000010306008986 */ /* 0x0005e2000c101104 */
[----:B------:R-:W-:-:S04]  /*6d30*/  ISETP.GE.AND P0, PT, R19, 0x9, PT ;  /* 0x000000091300780c */ /* 0x000fc80003f06270 */
[----:B------:R-:W-:Y:S01]  /*6d40*/  ISETP.LT.OR P4, PT, R0, 0x1, !P0 ;  /* 0x000000010000780c */ /* 0x000fe20004781670 */
[----:B--2---:R-:W-:Y:S01]  /*6d50*/  IMAD.MOV.U32 R3, RZ, RZ, R21 ;  /* 0x000000ffff037224 */ /* 0x004fe200078e0015 */
[----:B------:R-:W-:-:S05]  /*6d60*/  SHF.L.U64.HI R21, R14, 0x3, R15 ;  /* 0x000000030e157819 */ /* 0x000fca000001020f */
[----:B------:R2:W-:Y:S02]  /*6d70*/  STL.64 [R1+0x80], R20 ;  /* 0x0000801401007387 */ /* 0x0005e40000100a00 */
[----:B--2---:R-:W-:-:S04]  /*6d80*/  IMAD.WIDE.U32 R20, R12, R14, R20 ;  /* 0x0000000e0c147225 */ /* 0x004fc800078e0014 */
[----:B------:R-:W-:Y:S01]  /*6d90*/  IMAD.IADD R3, R3, 0x1, R21 ;  /* 0x0000000103037824 */ /* 0x000fe200078e0215 */
[----:B------:R-:W-:-:S04]  /*6da0*/  IADD3 R20, P1, P2, R228, R224, R20 ;  /* 0x000000e0e4147210 */ /* 0x000fc80007a3e014 */
[----:B------:R-:W-:Y:S01]  /*6db0*/  IADD3.X R21, R227, R225, R3, P1, P2 ;  /* 0x000000e1e3157210 */ /* 0x000fe20000fe4403 */
[----:B------:R-:W-:Y:S08]  /*6dc0*/  @P4 BRA `(.L_x_40) ;  /* 0x0000000000104947 */ /* 0x000ff00003800000 */
[----:B------:R-:W-:Y:S02]  /*6dd0*/  ULDC.64 UR4, c[0x0][0x208] ;  /* 0x0000820000047ab9 */ /* 0x000fe40000000a00 */
[----:B------:R-:W2:Y:S02]  /*6de0*/  LDG.E.U8 R16, desc[UR4][R20.64] ;  /* 0x0000000414107981 */ /* 0x000ea4000c1e1100 */
[----:B--2---:R-:W-:-:S05]  /*6df0*/  PRMT R2, R16, 0x8880, RZ ;  /* 0x0000888010027816 */ /* 0x004fca00000000ff */
[----:B------:R-:W-:-:S07]  /*6e00*/  IMAD R2, R2, R18, RZ ;  /* 0x0000001202027224 */ /* 0x000fce00078e02ff */
.L_x_40:
[----:B------:R-:W-:Y:S05]  /*6e10*/  BSYNC B1 ;  /* 0x0000000000017941 */ /* 0x000fea0003800000 */
.L_x_39:
[----:B------:R-:W2:Y:S01]  /*6e20*/  LDL.LU R3, [R1+0x88] ;  /* 0x0000880001037983 */ /* 0x000ea20000300800 */
[----:B------:R-:W-:Y:S01]  /*6e30*/  ISETP.LT.OR P1, PT, R0, 0x2, !P0 ;  /* 0x000000020000780c */ /* 0x000fe20004721670 */
[----:B------:R-:W-:Y:S01]  /*6e40*/  ULDC.64 UR4, c[0x0][0x208] ;  /* 0x0000820000047ab9 */ /* 0x000fe20000000a00 */
[----:B------:R-:W-:Y:S01]  /*6e50*/  BSSY B1, `(.L_x_41) ;  /* 0x0000008000017945 */ /* 0x000fe20003800000 */
[----:B--2---:R-:W-:-:S05]  /*6e60*/  @!P4 IMAD R3, R3, R17, R2 ;  /* 0x000000110303c224 */ /* 0x004fca00078e0202 */
[----:B------:R2:W-:Y:S05]  /*6e70*/  @!P4 STG.E.U8 desc[UR4][R8.64], R3 ;  /* 0x000000030800c986 */ /* 0x0005ea000c101104 */
[----:B------:R-:W-:Y:S05]  /*6e80*/  @P1 BRA `(.L_x_42) ;  /* 0x0000000000101947 */ /* 0x000fea0003800000 */
[----:B------:R-:W-:Y:S02]  /*6e90*/  ULDC.64 UR4, c[0x0][0x208] ;  /* 0x0000820000047ab9 */ /* 0x000fe40000000a00 */
[----:B------:R-:W3:Y:S02]  /*6ea0*/  LDG.E.U8 R16, desc[UR4][R20.64+0x1] ;  /* 0x0000010414107981 */ /* 0x000ee4000c1e1100 */
[----:B---3--:R-:W-:-:S05]  /*6eb0*/  PRMT R2, R16, 0x8880, RZ ;  /* 0x0000888010027816 */ /* 0x008fca00000000ff */
[----:B------:R-:W-:-:S07]  /*6ec0*/  IMAD R2, R2, R18, RZ ;  /* 0x0000001202027224 */ /* 0x000fce00078e02ff */
.L_x_42:
[----:B------:R-:W-:Y:S05]  /*6ed0*/  BSYNC B1 ;  /* 0x0000000000017941 */ /* 0x000fea0003800000 */
.L_x_41:
[----:B--2---:R-:W2:Y:S01]  /*6ee0*/  LDL.LU R3, [R1+0x8c] ;  /* 0x00008c0001037983 */ /* 0x004ea20000300800 */
[----:B------:R-:W-:Y:S01]  /*6ef0*/  ULDC.64 UR4, c[0x0][0x208] ;  /* 0x0000820000047ab9 */ /* 0x000fe20000000a00 */
[----:B------:R-:W-:Y:S01]  /*6f00*/  BSSY B1, `(.L_x_43) ;  /* 0x0000009000017945 */ /* 0x000fe20003800000 */
[----:B--2---:R-:W-:-:S05]  /*6f10*/  @!P1 IMAD R3, R3, R17, R2 ;  /* 0x0000001103039224 */ /* 0x004fca00078e0202 */
[----:B------:R2:W-:Y:S01]  /*6f20*/  @!P1 STG.E.U8 desc[UR4][R8.64+0x1], R3 ;  /* 0x0000010308009986 */ /* 0x0005e2000c101104 */
[----:B------:R-:W-:-:S13]  /*6f30*/  ISETP.LT.OR P1, PT, R0, 0x9, !P3 ;  /* 0x000000090000780c */ /* 0x000fda0005f21670 */
[----:B--2---:R-:W-:Y:S05]  /*6f40*/  @P1 BRA `(.L_x_44) ;  /* 0x0000000000101947 */ /* 0x004fea0003800000 */
[----:B------:R-:W-:Y:S02]  /*6f50*/  ULDC.64 UR4, c[0x0][0x208] ;  /* 0x0000820000047ab9 */ /* 0x000fe40000000a00 */
[----:B------:R-:W2:Y:S02]  /*6f60*/  LDG.E.U8 R16, desc[UR4][R22.64+0x8] ;  /* 0x0000080416107981 */ /* 0x000ea4000c1e1100 */
[----:B--2---:R-:W-:-:S05]  /*6f70*/  PRMT R2, R16, 0x8880, RZ ;  /* 0x0000888010027816 */ /* 0x004fca00000000ff */
[----:B------:R-:W-:-:S07]  /*6f80*/  IMAD R2, R2, R18, RZ ;  /* 0x0000001202027224 */ /* 0x000fce00078e02ff */
.L_x_44:
[----:B------:R-:W-:Y:S05]  /*6f90*/  BSYNC B1 ;  /* 0x0000000000017941 */ /* 0x000fea0003800000 */
.L_x_43:
[----:B------:R-:W2:Y:S04]  /*6fa0*/  LDL.LU R3, [R1+0x90] ;  /* 0x0000900001037983 */ /* 0x000ea80000300800 */
[----:B------:R3:W-:Y:S04]  /*6fb0*/  STL.64 [R1+0xc8], R4 ;  /* 0x0000c80401007387 */ /* 0x0007e80000100a00 */
[----:B---3--:R-:W3:Y:S01]  /*6fc0*/  LDL.LU.64 R4, [R1+0x80] ;  /* 0x0000800001047983 */ /* 0x008ee20000300a00 */
[----:B------:R-:W-:Y:S01]  /*6fd0*/  ULDC.64 UR4, c[0x0][0x208] ;  /* 0x0000820000047ab9 */ /* 0x000fe20000000a00 */
[----:B--2---:R-:W-:-:S05]  /*6fe0*/  @!P1 IMAD R3, R3, R17, R2 ;  /* 0x0000001103039224 */ /* 0x004fca00078e0202 */
[----:B------:R2:W-:Y:S02]  /*6ff0*/  @!P1 STG.E.U8 desc[UR4][R6.64+0x8], R3 ;  /* 0x0000080306009986 */ /* 0x0005e4000c101104 */
[----:B--2---:R-:W-:-:S05]  /*7000*/  IADD3 R3, P1, R12, 0x80, RZ ;  /* 0x000000800c037810 */ /* 0x004fca0007f3e0ff */
[----:B------:R-:W-:-:S04]  /*7010*/  IMAD.X R12, RZ, RZ, R13, P1 ;  /* 0x000000ffff0c7224 */ /* 0x000fc800008e060d */
[-C--:B------:R-:W-:Y:S02]  /*7020*/  IMAD R229, R12, R14.reuse, RZ ;  /* 0x0000000e0ce57224 */ /* 0x080fe400078e02ff */
[----:B---3--:R-:W-:-:S04]  /*7030*/  IMAD.WIDE.U32 R12, R3, R14, R4 ;  /* 0x0000000e030c7225 */ /* 0x008fc800078e0004 */
[----:B------:R-:W-:Y:S01]  /*7040*/  IMAD.WIDE.U32 R4, R3, R14, R226 ;  /* 0x0000000e03047225 */ /* 0x000fe200078e00e2 */
[----:B------:R-:W-:-:S03]  /*7050*/  IADD3 R12, P1, P2, R228, R224, R12 ;  /* 0x000000e0e40c7210 */ /* 0x000fc60007a3e00c */
[----:B------:R-:W-:Y:S01]  /*7060*/  IMAD R3, R3, R15, R229 ;  /* 0x0000000f03037224 */ /* 0x000fe200078e02e5 */
[----:B------:R-:W-:Y:S01]  /*7070*/  IADD3 R14, P4, R4, R224, RZ ;  /* 0x000000e0040e7210 */ /* 0x000fe20007f9e0ff */
[----:B------:R-:W-:Y:S02]  /*7080*/  BSSY B1, `(.L_x_45) ;  /* 0x000000c000017945 */ /* 0x000fe40003800000 */
[----:B------:R-:W-:Y:S01]  /*7090*/  IMAD.IADD R13, R3, 0x1, R13 ;  /* 0x00000001030d7824 */ /* 0x000fe200078e020d */
[----:B------:R-:W-:Y:S02]  /*70a0*/  IADD3.X R15, R225, R5, R3, P4, !PT ;  /* 0x00000005e10f7210 */ /* 0x000fe400027fe403 */
[----:B------:R2:W5:Y:S01]  /*70b0*/  LDL.LU.64 R4, [R1+0xc8] ;  /* 0x0000c80001047983 */ /* 0x0005620000300a00 */
[C---:B------:R-:W-:Y:S02]  /*70c0*/  ISETP.LT.OR P4, PT, R0.reuse, 0xa, !P3 ;  /* 0x0000000a0000780c */ /* 0x040fe40005f81670 */
[----:B------:R-:W-:-:S02]  /*70d0*/  ISETP.LT.OR P5, PT, R0, 0x9, !P0 ;  /* 0x000000090000780c */ /* 0x000fc400047a1670 */
[----:B------:R-:W-:-:S09]  /*70e0*/  IADD3.X R13, R227, R225, R13, P1, P2 ;  /* 0x000000e1e30d7210 */ /* 0x000fd20000fe440d */
[----:B--2---:R-:W-:Y:S05]  /*70f0*/  @P4 BRA `(.L_x_46) ;  /* 0x0000000000104947 */ /* 0x004fea0003800000 */
[----:B------:R-:W-:Y:S02]  /*7100*/  ULDC.64 UR4, c[0x0][0x208] ;  /* 0x0000820000047ab9 */ /* 0x000fe40000000a00 */
[----:B------:R-:W2:Y:S02]  /*7110*/  LDG.E.U8 R16, desc[UR4][R22.64+0x9] ;  /* 0x0000090416107981 */ /* 0x000ea4000c1e1100 */
[----:B--2---:R-:W-:-:S05]  /*7120*/  PRMT R2, R16, 0x8880, RZ ;  /* 0x0000888010027816 */ /* 0x004fca00000000ff */
[----:B------:R-:W-:-:S07]  /*7130*/  IMAD R2, R2, R18, RZ ;  /* 0x0000001202027224 */ /* 0x000fce00078e02ff */
.L_x_46:
[----:B------:R-:W-:Y:S05]  /*7140*/  BSYNC B1 ;  /* 0x0000000000017941 */ /* 0x000fea0003800000 */
.L_x_45:
[----:B------:R-:W2:Y:S01]  /*7150*/  LDL.LU R3, [R1+0x94] ;  /* 0x0000940001037983 */ /* 0x000ea20000300800 */
[----:B------:R-:W-:Y:S01]  /*7160*/  ULDC.64 UR4, c[0x0][0x208] ;  /* 0x0000820000047ab9 */ /* 0x000fe20000000a00 */
[----:B------:R-:W-:Y:S01]  /*7170*/  BSSY B1, `(.L_x_47) ;  /* 0x0000008000017945 */ /* 0x000fe20003800000 */
[----:B--2---:R-:W-:-:S05]  /*7180*/  @!P4 IMAD R3, R3, R17, R2 ;  /* 0x000000110303c224 */ /* 0x004fca00078e0202 */
[----:B------:R2:W-:Y:S01]  /*7190*/  @!P4 STG.E.U8 desc[UR4][R6.64+0x9], R3 ;  /* 0x000009030600c986 */ /* 0x0005e2000c101104 */
[----:B------:R-:W-:Y:S05]  /*71a0*/  @P5 BRA `(.L_x_48) ;  /* 0x0000000000105947 */ /* 0x000fea0003800000 */
[----:B------:R-:W-:Y:S02]  /*71b0*/  ULDC.64 UR4, c[0x0][0x208] ;  /* 0x0000820000047ab9 */ /* 0x000fe40000000a00 */
[----:B------:R-:W3:Y:S02]  /*71c0*/  LDG.E.U8 R16, desc[UR4][R20.64+0x8] ;  /* 0x0000080414107981 */ /* 0x000ee4000c1e1100 */
[----:B---3--:R-:W-:-:S05]  /*71d0*/  PRMT R2, R16, 0x8880, RZ ;  /* 0x0000888010027816 */ /* 0x008fca00000000ff */
[----:B------:R-:W-:-:S07]  /*71e0*/  IMAD R2, R2, R18, RZ ;  /* 0x0000001202027224 */ /* 0x000fce00078e02ff */
.L_x_48:
[----:B------:R-:W-:Y:S05]  /*71f0*/  BSYNC B1 ;  /* 0x0000000000017941 */ /* 0x000fea0003800000 */
.L_x_47:
[----:B--2---:R-:W2:Y:S01]  /*7200*/  LDL.LU R3, [R1+0x98] ;  /* 0x0000980001037983 */ /* 0x004ea20000300800 */
[C---:B------:R-:W-:Y:S01]  /*7210*/  ISETP.LT.OR P2, PT, R0.reuse, 0xa, !P0 ;  /* 0x0000000a0000780c */ /* 0x040fe20004741670 */
[----:B------:R-:W-:Y:S01]  /*7220*/  ULDC.64 UR4, c[0x0][0x208] ;  /* 0x0000820000047ab9 */ /* 0x000fe20000000a00 */
[----:B------:R-:W-:Y:S01]  /*7230*/  ISETP.GE.AND P1, PT, R19, 0x81, PT ;  /* 0x000000811300780c */ /* 0x000fe20003f26270 */
[----:B------:R-:W-:Y:S03]  /*7240*/  BSSY B1, `(.L_x_49) ;  /* 0x0000009000017945 */ /* 0x000fe60003800000 */
[----:B------:R-:W-:Y:S01]  /*7250*/  ISETP.LT.OR P4, PT, R0, 0x1, !P1 ;  /* 0x000000010000780c */ /* 0x000fe20004f81670 */
[----:B--2---:R-:W-:-:S05]  /*7260*/  @!P5 IMAD R3, R3, R17, R2 ;  /* 0x000000110303d224 */ /* 0x004fca00078e0202 */
[----:B------:R2:W-:Y:S01]  /*7270*/  @!P5 STG.E.U8 desc[UR4][R8.64+0x8], R3 ;  /* 0x000008030800d986 */ /* 0x0005e2000c101104 */
[----:B------:R-:W-:Y:S06]  /*7280*/  @P2 BRA `(.L_x_50) ;  /* 0x0000000000102947 */ /* 0x000fec0003800000 */
[----:B------:R-:W-:Y:S02]  /*7290*/  ULDC.64 UR4, c[0x0][0x208] ;  /* 0x0000820000047ab9 */ /* 0x000fe40000000a00 */
[----:B------:R-:W3:Y:S02]  /*72a0*/  LDG.E.U8 R16, desc[UR4][R20.64+0x9] ;  /* 0x0000090414107981 */ /* 0x000ee4000c1e1100 */
[----:B---3--:R-:W-:-:S05]  /*72b0*/  PRMT R2, R16, 0x8880, RZ ;  /* 0x0000888010027816 */ /* 0x008fca00000000ff */
[----:B------:R-:W-:-:S07]  /*72c0*/  IMAD R2, R2, R18, RZ ;  /* 0x0000001202027224 */ /* 0x000fce00078e02ff */
.L_x_50:
[----:B------:R-:W-:Y:S05]  /*72d0*/  BSYNC B1 ;  /* 0x0000000000017941 */ /* 0x000fea0003800000 */
.L_x_49:
[----:B--2---:R-:W2:Y:S01]  /*72e0*/  LDL.LU R3, [R1+0x9c] ;  /* 0x00009c0001037983 */ /* 0x004ea20000300800 */
        /* <DEDUP_REMOVED lines=9> */
.L_x_52:
[----:B------:R-:W-:Y:S05]  /*7380*/  BSYNC B1 ;  /* 0x0000000000017941 */ /* 0x000fea0003800000 */
.L_x_51:
[----:B--2---:R-:W2:Y:S01]  /*7390*/  LDL.LU R3, [R1+0x60] ;  /* 0x0000600001037983 */ /* 0x004ea20000300800 */
[----:B------:R-:W-:Y:S01]  /*73a0*/  ULDC.64 UR4, c[0x0][0x208] ;  /* 0x0000820000047ab9 */ /* 0x000fe20000000a00 */
[----:B------:R-:W-:Y:S01]  /*73b0*/  ISETP.GE.AND P2, PT, R19, 0x89, PT ;  /* 0x000000891300780c */ /* 0x000fe20003f46270 */
[----:B------:R-:W-:Y:S03]  /*73c0*/  BSSY B1, `(.L_x_53) ;  /* 0x000000a000017945 */ /* 0x000fe60003800000 */
[----:B------:R-:W-:Y:S01]  /*73d0*/  ISETP.LT.OR P5, PT, R0, 0x1, !P2 ;  /* 0x000000010000780c */ /* 0x000fe200057a1670 */
[----:B--2---:R-:W-:-:S05]  /*73e0*/  @!P4 IMAD R3, R3, R17, R2 ;  /* 0x000000110303c224 */ /* 0x004fca00078e0202 */
[----:B-----5:R2:W-:Y:S01]  /*73f0*/  @!P4 STG.E.U8 desc[UR4][R4.64], R3 ;  /* 0x000000030400c986 */ /* 0x0205e2000c101104 */
[----:B------:R-:W-:-:S13]  /*7400*/  ISETP.LT.OR P4, PT, R0, 0x2, !P1 ;  /* 0x000000020000780c */ /* 0x000fda0004f81670 */
[----:B--2---:R-:W-:Y:S05]  /*7410*/  @P4 BRA `(.L_x_54) ;  /* 0x0000000000104947 */ /* 0x004fea0003800000 */
[----:B------:R-:W-:Y:S02]  /*7420*/  ULDC.64 UR4, c[0x0][0x208] ;  /* 0x0000820000047ab9 */ /* 0x000fe40000000a00 */
[----:B------:R-:W2:Y:S02]  /*7430*/  LDG.E.U8 R16, desc[UR4][R14.64+0x1] ;  /* 0x000001040e107981 */ /* 0x000ea4000c1e1100 */
[----:B--2---:R-:W-:-:S05]  /*7440*/  PRMT R2, R16, 0x8880, RZ ;  /* 0x0000888010027816 */ /* 0x004fca00000000ff */
[----:B------:R-:W-:-:S07]  /*7450*/  IMAD R2, R2, R18, RZ ;  /* 0x0000001202027224 */ /* 0x000fce00078e02ff */
.L_x_54:
[----:B------:R-:W-:Y:S05]  /*7460*/  BSYNC B1 ;  /* 0x0000000000017941 */ /* 0x000fea0003800000 */
.L_x_53:
        /* <DEDUP_REMOVED lines=10> */
.L_x_56:
[----:B------:R-:W-:Y:S05]  /*7510*/  BSYNC B1 ;  /* 0x0000000000017941 */ /* 0x000fea0003800000 */
.L_x_55:
[----:B--2---:R-:W2:Y:S01]  /*7520*/  LDL.LU R3, [R1+0x68] ;  /* 0x0000680001037983 */ /* 0x004ea20000300800 */
[----:B------:R-:W-:Y:S01]  /*7530*/  ISETP.LT.OR P4, PT, R0, 0x2, !P2 ;  /* 0x000000020000780c */ /* 0x000fe20005781670 */
[----:B------:R-:W-:Y:S01]  /*7540*/  ULDC.64 UR4, c[0x0][0x208] ;  /* 0x0000820000047ab9 */ /* 0x000fe20000000a00 */
[----:B------:R-:W-:Y:S01]  /*7550*/  BSSY B1, `(.L_x_57) ;  /* 0x0000009000017945 */ /* 0x000fe20003800000 */
[----:B--2---:R-:W-:-:S05]  /*7560*/  @!P5 IMAD R3, R3, R17, R2 ;  /* 0x000000110303d224 */ /* 0x004fca00078e0202 */
[----:B------:R2:W-:Y:S01]  /*7570*/  @!P5 STG.E.U8 desc[UR4][R10.64], R3 ;  /* 0x000000030a00d986 */ /* 0x0005e2000c101104 */
[----:B------:R-:W-:-:S04]  /*7580*/  ISETP.LT.OR P5, PT, R0, 0x9, !P1 ;  /* 0x000000090000780c */ /* 0x000fc80004fa1670 */
[----:B------:R-:W-:Y:S09]  /*7590*/  @P4 BRA `(.L_x_58) ;  /* 0x0000000000104947 */ /* 0x000ff20003800000 */
[----:B------:R-:W-:Y:S02]  /*75a0*/  ULDC.64 UR4, c[0x0][0x208] ;  /* 0x0000820000047ab9 */ /* 0x000fe40000000a00 */
[----:B------:R-:W3:Y:S02]  /*75b0*/  LDG.E.U8 R16, desc[UR4][R12.64+0x1] ;  /* 0x000001040c107981 */ /* 0x000ee4000c1e1100 */
[----:B---3--:R-:W-:-:S05]  /*75c0*/  PRMT R2, R16, 0x8880, RZ ;  /* 0x0000888010027816 */ /* 0x008fca00000000ff */
[----:B------:R-:W-:-:S07]  /*75d0*/  IMAD R2, R2, R18, RZ ;  /* 0x0000001202027224 */ /* 0x000fce00078e02ff */
.L_x_58:
[----:B------:R-:W-:Y:S05]  /*75e0*/  BSYNC B1 ;  /* 0x0000000000017941 */ /* 0x000fea0003800000 */
.L_x_57:
        /* <DEDUP_REMOVED lines=10> */
.L_x_60:
[----:B------:R-:W-:Y:S05]  /*7690*/  BSYNC B1 ;  /* 0x0000000000017941 */ /* 0x000fea0003800000 */
.L_x_59:
        /* <DEDUP_REMOVED lines=12> */
.L_x_62:
[----:B------:R-:W-:Y:S05]  /*7760*/  BSYNC B1 ;  /* 0x0000000000017941 */ /* 0x000fea0003800000 */
.L_x_61:
        /* <DEDUP_REMOVED lines=10> */
.L_x_64:
[----:B------:R-:W-:Y:S05]  /*7810*/  BSYNC B1 ;  /* 0x0000000000017941 */ /* 0x000fea0003800000 */
.L_x_63:
        /* <DEDUP_REMOVED lines=12> */
.L_x_66:
[----:B------:R-:W-:Y:S05]  /*78e0*/  BSYNC B1 ;  /* 0x0000000000017941 */ /* 0x000fea0003800000 */
.L_x_65:
        /* <DEDUP_REMOVED lines=10> */
.L_x_68:
[----:B------:R-:W-:Y:S05]  /*7990*/  BSYNC B1 ;  /* 0x0000000000017941 */ /* 0x000fea0003800000 */
.L_x_67:
        /* <DEDUP_REMOVED lines=12> */
.L_x_70:
[----:B------:R-:W-:Y:S05]  /*7a60*/  BSYNC B1 ;  /* 0x0000000000017941 */ /* 0x000fea0003800000 */
.L_x_69:
        /* <DEDUP_REMOVED lines=10> */
.L_x_72:
[----:B------:R-:W-:Y:S05]  /*7b10*/  BSYNC B1 ;  /* 0x0000000000017941 */ /* 0x000fea0003800000 */
.L_x_71:
        /* <DEDUP_REMOVED lines=12> */
.L_x_74:
[----:B------:R-:W-:Y:S05]  /*7be0*/  BSYNC B1 ;  /* 0x0000000000017941 */ /* 0x000fea0003800000 */
.L_x_73:
        /* <DEDUP_REMOVED lines=10> */
.L_x_76:
[----:B------:R-:W-:Y:S05]  /*7c90*/  BSYNC B1 ;  /* 0x0000000000017941 */ /* 0x000fea0003800000 */
.L_x_75:
        /* <DEDUP_REMOVED lines=12> */
.L_x_78:
[----:B------:R-:W-:Y:S05]  /*7d60*/  BSYNC B1 ;  /* 0x0000000000017941 */ /* 0x000fea0003800000 */
.L_x_77:
        /* <DEDUP_REMOVED lines=10> */
.L_x_80:
[----:B------:R-:W-:Y:S05]  /*7e10*/  BSYNC B1 ;  /* 0x0000000000017941 */ /* 0x000fea0003800000 */
.L_x_79:
        /* <DEDUP_REMOVED lines=12> */
.L_x_82:
[----:B------:R-:W-:Y:S05]  /*7ee0*/  BSYNC B1 ;  /* 0x0000000000017941 */ /* 0x000fea0003800000 */
.L_x_81:
        /* <DEDUP_REMOVED lines=10> */
.L_x_84:
[----:B------:R-:W-:Y:S05]  /*7f90*/  BSYNC B1 ;  /* 0x0000000000017941 */ /* 0x000fea0003800000 */
.L_x_83:
        /* <DEDUP_REMOVED lines=12> */
.L_x_86:
[----:B------:R-:W-:Y:S05]  /*8060*/  BSYNC B1 ;  /* 0x0000000000017941 */ /* 0x000fea0003800000 */
.L_x_85:
        /* <DEDUP_REMOVED lines=10> */
.L_x_88:
[----:B------:R-:W-:Y:S05]  /*8110*/  BSYNC B1 ;  /* 0x0000000000017941 */ /* 0x000fea0003800000 */
.L_x_87:
        /* <DEDUP_REMOVED lines=12> */
.L_x_90:
[----:B------:R-:W-:Y:S05]  /*81e0*/  BSYNC B1 ;  /* 0x0000000000017941 */ /* 0x000fea0003800000 */
.L_x_89:
        /* <DEDUP_REMOVED lines=10> */
.L_x_92:
[----:B------:R-:W-:Y:S05]  /*8290*/  BSYNC B1 ;  /* 0x0000000000017941 */ /* 0x000fea0003800000 */
.L_x_91:
        /* <DEDUP_REMOVED lines=12> */
.L_x_94:
[----:B------:R-:W-:Y:S05]  /*8360*/  BSYNC B1 ;  /* 0x0000000000017941 */ /* 0x000fea0003800000 */
.L_x_93:
        /* <DEDUP_REMOVED lines=10> */
.L_x_96:
[----:B------:R-:W-:Y:S05]  /*8410*/  BSYNC B1 ;  /* 0x0000000000017941 */ /* 0x000fea0003800000 */
.L_x_95:
        /* <DEDUP_REMOVED lines=12> */
.L_x_98:
[----:B------:R-:W-:Y:S05]  /*84e0*/  BSYNC B1 ;  /* 0x0000000000017941 */ /* 0x000fea0003800000 */
.L_x_97:
        /* <DEDUP_REMOVED lines=10> */
.L_x_100:
[----:B------:R-:W-:Y:S05]  /*8590*/  BSYNC B1 ;  /* 0x0000000000017941 */ /* 0x000fea0003800000 */
.L_x_99:
[----:B--2---:R-:W2:Y:S01]  /*85a0*/  LDL.LU R3, [R1] ;  /* 0x0000000001037983 */ /* 0x004ea20000300800 */
        /* <DEDUP_REMOVED lines=11> */
.L_x_102:
[----:B------:R-:W-:Y:S05]  /*8660*/  BSYNC B1 ;  /* 0x0000000000017941 */ /* 0x000fea0003800000 */
.L_x_101:
        /* <DEDUP_REMOVED lines=10> */
.L_x_104:
[----:B------:R-:W-:Y:S05]  /*8710*/  BSYNC B1 ;  /* 0x0000000000017941 */ /* 0x000fea0003800000 */
.L_x_103:
        /* <DEDUP_REMOVED lines=12> */
.L_x_106:
[----:B------:R-:W-:Y:S05]  /*87e0*/  BSYNC B1 ;  /* 0x0000000000017941 */ /* 0x000fea0003800000 */
.L_x_105:
        /* <DEDUP_REMOVED lines=10> */
.L_x_108:
[----:B------:R-:W-:Y:S05]  /*8890*/  BSYNC B1 ;  /* 0x0000000000017941 */ /* 0x000fea0003800000 */
.L_x_107:
        /* <DEDUP_REMOVED lines=12> */
.L_x_110:
[----:B------:R-:W-:Y:S05]  /*8960*/  BSYNC B1 ;  /* 0x0000000000017941 */ /* 0x000fea0003800000 */
.L_x_109:
        /* <DEDUP_REMOVED lines=10> */
.L_x_112:
[----:B------:R-:W-:Y:S05]  /*8a10*/  BSYNC B1 ;  /* 0x0000000000017941 */ /* 0x000fea0003800000 */
.L_x_111:
        /* <DEDUP_REMOVED lines=12> */
.L_x_114:
[----:B------:R-:W-:Y:S05]  /*8ae0*/  BSYNC B1 ;  /* 0x0000000000017941 */ /* 0x000fea0003800000 */
.L_x_113:
        /* <DEDUP_REMOVED lines=10> */
.L_x_116:
[----:B------:R-:W-:Y:S05]  /*8b90*/  BSYNC B1 ;  /* 0x0000000000017941 */ /* 0x000fea0003800000 */
.L_x_115:
[----:B------:R-:W-:Y:S01]  /*8ba0*/  ISETP.LT.OR P4, PT, R0, 0x22, !P1 ;  /* 0x000000220000780c */ /* 0x000fe20004f81670 */
[----:B------:R-:W-:Y:S01]  /*8bb0*/  @!P5 IMAD R216, R216, R17, R2 ;  /* 0x00000011d8d8d224 */ /* 0x000fe200078e0202 */
[----:B------:R-:W-:Y:S01]  /*8bc0*/  ULDC.64 UR4, c[0x0][0x208] ;  /* 0x0000820000047ab9 */ /* 0x000fe20000000a00 */
[----:B------:R-:W-:Y:S03]  /*8bd0*/  BSSY B1, `(.L_x_117) ;  /* 0x0000008000017945 */ /* 0x000fe60003800000 */
[----:B------:R3:W-:Y:S01]  /*8be0*/  @!P5 STG.E.U8 desc[UR4][R4.64+0x20], R216 ;  /* 0x000020d80400d986 */ /* 0x0007e2000c101104 */
[----:B------:R-:W-:-:S06]  /*8bf0*/  ISETP.LT.OR P5, PT, R0, 0x21, !P2 ;  /* 0x000000210000780c */ /* 0x000fcc00057a1670 */
[----:B------:R-:W-:Y:S07]  /*8c00*/  @P4 BRA `(.L_x_118) ;  /* 0x0000000000104947 */ /* 0x000fee0003800000 */
[----:B------:R-:W-:Y:S02]  /*8c10*/  ULDC.64 UR4, c[0x0][0x208] ;  /* 0x0000820000047ab9 */ /* 0x000fe40000000a00 */
[----:B------:R-:W4:Y:S02]  /*8c20*/  LDG.E.U8 R16, desc[UR4][R14.64+0x21] ;  /* 0x000021040e107981 */ /* 0x000f24000c1e1100 */
[----:B----4-:R-:W-:-:S05]  /*8c30*/  PRMT R2, R16, 0x8880, RZ ;  /* 0x0000888010027816 */ /* 0x010fca00000000ff */
[----:B------:R-:W-:-:S07]  /*8c40*/  IMAD R2, R2, R18, RZ ;  /* 0x0000001202027224 */ /* 0x000fce00078e02ff */
.L_x_118:
[----:B------:R-:W-:Y:S05]  /*8c50*/  BSYNC B1 ;  /* 0x0000000000017941 */ /* 0x000fea0003800000 */
.L_x_117:
[----:B------:R-:W-:Y:S01]  /*8c60*/  @!P4 IMAD R217, R217, R17, R2 ;  /* 0x00000011d9d9c224 */ /* 0x000fe200078e0202 */
[----:B------:R-:W-:Y:S01]  /*8c70*/  ULDC.64 UR4, c[0x0][0x208] ;  /* 0x0000820000047ab9 */ /* 0x000fe20000000a00 */
[----:B------:R-:W-:Y:S03]  /*8c80*/  BSSY B1, `(.L_x_119) ;  /* 0x0000007000017945 */ /* 0x000fe60003800000 */
[----:B------:R4:W-:Y:S01]  /*8c90*/  @!P4 STG.E.U8 desc[UR4][R4.64+0x21], R217 ;  /* 0x000021d90400c986 */ /* 0x0009e2000c101104 */
[----:B------:R-:W-:Y:S05]  /*8ca0*/  @P5 BRA `(.L_x_120) ;  /* 0x0000000000105947 */ /* 0x000fea0003800000 */
[----:B------:R-:W-:Y:S02]  /*8cb0*/  ULDC.64 UR4, c[0x0][0x208] ;  /* 0x0000820000047ab9 */ /* 0x000fe40000000a00 */
[----:B------:R-:W5:Y:S02]  /*8cc0*/  LDG.E.U8 R16, desc[UR4][R12.64+0x20] ;  /* 0x000020040c107981 */ /* 0x000f64000c1e1100 */
[----:B-----5:R-:W-:-:S05]  /*8cd0*/  PRMT R2, R16, 0x8880, RZ ;  /* 0x0000888010027816 */ /* 0x020fca00000000ff */
[----:B------:R-:W-:-:S07]  /*8ce0*/  IMAD R2, R2, R18, RZ ;  /* 0x0000001202027224 */ /* 0x000fce00078e02ff */
.L_x_120:
[----:B------:R-:W-:Y:S05]  /*8cf0*/  BSYNC B1 ;  /* 0x0000000000017941 */ /* 0x000fea0003800000 */
.L_x_119:
        /* <DEDUP_REMOVED lines=8> */
[----:B------:R-:W2:Y:S02]  /*8d80*/  LDG.E.U8 R16, desc[UR4][R12.64+0x21] ;  /* 0x000021040c107981 */ /* 0x000ea4000c1e1100 */
[----:B--2---:R-:W-:-:S05]  /*8d90*/  PRMT R3, R16, 0x8880, RZ ;  /* 0x0000888010037816 */ /* 0x004fca00000000ff */
[----:B------:R-:W-:-:S07]  /*8da0*/  IMAD R2, R3, R18, RZ ;  /* 0x0000001203027224 */ /* 0x000fce00078e02ff */
.L_x_122:
[----:B------:R-:W-:Y:S05]  /*8db0*/  BSYNC B1 ;  /* 0x0000000000017941 */ /* 0x000fea0003800000 */
.L_x_121:
[----:B------:R-:W-:Y:S01]  /*8dc0*/  @!P4 IMAD R219, R219, R17, R2 ;  /* 0x00000011dbdbc224 */ /* 0x000fe200078e0202 */
[----:B------:R-:W-:Y:S01]  /*8dd0*/  ULDC.64 UR4, c[0x0][0x208] ;  /* 0x0000820000047ab9 */ /* 0x000fe20000000a00 */
[----:B------:R-:W-:Y:S03]  /*8de0*/  BSSY B1, `(.L_x_123) ;  /* 0x0000007000017945 */ /* 0x000fe60003800000 */
[----:B------:R0:W-:Y:S01]  /*8df0*/  @!P4 STG.E.U8 desc[UR4][R10.64+0x21], R219 ;  /* 0x000021db0a00c986 */ /* 0x0001e2000c101104 */
[----:B------:R-:W-:Y:S05]  /*8e00*/  @P5 BRA `(.L_x_124) ;  /* 0x0000000000105947 */ /* 0x000fea0003800000 */
[----:B------:R-:W-:Y:S02]  /*8e10*/  ULDC.64 UR4, c[0x0][0x208] ;  /* 0x0000820000047ab9 */ /* 0x000fe40000000a00 */
[----:B------:R-:W2:Y:S02]  /*8e20*/  LDG.E.U8 R16, desc[UR4][R14.64+0x28] ;  /* 0x000028040e107981 */ /* 0x000ea4000c1e1100 */
[----:B--2---:R-:W-:-:S05]  /*8e30*/  PRMT R3, R16, 0x8880, RZ ;  /* 0x0000888010037816 */ /* 0x004fca00000000ff */
[----:B------:R-:W-:-:S07]  /*8e40*/  IMAD R2, R3, R18, RZ ;  /* 0x0000001203027224 */ /* 0x000fce00078e02ff */
.L_x_124:
[----:B------:R-:W-:Y:S05]  /*8e50*/  BSYNC B1 ;  /* 0x0000000000017941 */ /* 0x000fea0003800000 */
.L_x_123:
[----:B------:R-:W-:Y:S01]  /*8e60*/  ISETP.LT.OR P4, PT, R0, 0x2a, !P1 ;  /* 0x0000002a0000780c */ /* 0x000fe20004f81670 */
[----:B--2---:R-:W-:Y:S01]  /*8e70*/  @!P5 IMAD R3, R220, R17, R2 ;  /* 0x00000011dc03d224 */ /* 0x004fe200078e0202 */
        /* <DEDUP_REMOVED lines=9> */
.L_x_126:
[----:B------:R-:W-:Y:S05]  /*8f10*/  BSYNC B1 ;  /* 0x0000000000017941 */ /* 0x000fea0003800000 */
.L_x_125:
        /* <DEDUP_REMOVED lines=9> */
.L_x_128:
[----:B------:R-:W-:Y:S05]  /*8fb0*/  BSYNC B1 ;  /* 0x0000000000017941 */ /* 0x000fea0003800000 */
.L_x_127:
        /* <DEDUP_REMOVED lines=11> */
.L_x_130:
[----:B------:R-:W-:Y:S05]  /*9070*/  BSYNC B1 ;  /* 0x0000000000017941 */ /* 0x000fea0003800000 */
.L_x_129:
        /* <DEDUP_REMOVED lines=9> */
.L_x_132:
[----:B------:R-:W-:Y:S05]  /*9110*/  BSYNC B1 ;  /* 0x0000000000017941 */ /* 0x000fea0003800000 */
.L_x_131:
        /* <DEDUP_REMOVED lines=11> */
.L_x_134:
[----:B------:R-:W-:Y:S05]  /*91d0*/  BSYNC B1 ;  /* 0x0000000000017941 */ /* 0x000fea0003800000 */
.L_x_133:
        /* <DEDUP_REMOVED lines=9> */
.L_x_136:
[----:B------:R-:W-:Y:S05]  /*9270*/  BSYNC B1 ;  /* 0x0000000000017941 */ /* 0x000fea0003800000 */
.L_x_135:
        /* <DEDUP_REMOVED lines=11> */
.L_x_138:
[----:B------:R-:W-:Y:S05]  /*9330*/  BSYNC B1 ;  /* 0x0000000000017941 */ /* 0x000fea0003800000 */
.L_x_137:
        /* <DEDUP_REMOVED lines=9> */
.L_x_140:
[----:B------:R-:W-:Y:S05]  /*93d0*/  BSYNC B1 ;  /* 0x0000000000017941 */ /* 0x000fea0003800000 */
.L_x_139:
        /* <DEDUP_REMOVED lines=11> */
.L_x_142:
[----:B------:R-:W-:Y:S05]  /*9490*/  BSYNC B1 ;  /* 0x0000000000017941 */ /* 0x000fea0003800000 */
.L_x_141:
        /* <DEDUP_REMOVED lines=9> */
.L_x_144:
[----:B------:R-:W-:Y:S05]  /*9530*/  BSYNC B1 ;  /* 0x0000000000017941 */ /* 0x000fea0003800000 */
.L_x_143:
        /* <DEDUP_REMOVED lines=11> */
.L_x_146:
[----:B------:R-:W-:Y:S05]  /*95f0*/  BSYNC B1 ;  /* 0x0000000000017941 */ /* 0x000fea0003800000 */
.L_x_145:
        /* <DEDUP_REMOVED lines=9> */
.L_x_148:
[----:B------:R-:W-:Y:S05]  /*9690*/  BSYNC B1 ;  /* 0x0000000000017941 */ /* 0x000fea0003800000 */
.L_x_147:
        /* <DEDUP_REMOVED lines=11> */
.L_x_150:
[----:B------:R-:W-:Y:S05]  /*9750*/  BSYNC B1 ;  /* 0x0000000000017941 */ /* 0x000fea0003800000 */
.L_x_149:
        /* <DEDUP_REMOVED lines=9> */
.L_x_152:
[----:B------:R-:W-:Y:S05]  /*97f0*/  BSYNC B1 ;  /* 0x0000000000017941 */ /* 0x000fea0003800000 */
.L_x_151:
        /* <DEDUP_REMOVED lines=11> */
.L_x_154:
[----:B------:R-:W-:Y:S05]  /*98b0*/  BSYNC B1 ;  /* 0x0000000000017941 */ /* 0x000fea0003800000 */
.L_x_153:
        /* <DEDUP_REMOVED lines=9> */
.L_x_156:
[----:B------:R-:W-:Y:S05]  /*9950*/  BSYNC B1 ;  /* 0x0000000000017941 */ /* 0x000fea0003800000 */
.L_x_155:
        /* <DEDUP_REMOVED lines=11> */
.L_x_158:
[----:B------:R-:W-:Y:S05]  /*9a10*/  BSYNC B1 ;  /* 0x0000000000017941 */ /* 0x000fea0003800000 */
.L_x_157:
        /* <DEDUP_REMOVED lines=9> */
.L_x_160:
[----:B------:R-:W-:Y:S05]  /*9ab0*/  BSYNC B1 ;  /* 0x0000000000017941 */ /* 0x000fea0003800000 */
.L_x_159:
        /* <DEDUP_REMOVED lines=11> */
.L_x_162:
[----:B------:R-:W-:Y:S05]  /*9b70*/  BSYNC B1 ;  /* 0x0000000000017941 */ /* 0x000fea0003800000 */
.L_x_161:
        /* <DEDUP_REMOVED lines=9> */
.L_x_164:
[----:B------:R-:W-:Y:S05]  /*9c10*/  BSYNC B1 ;  /* 0x0000000000017941 */ /* 0x000fea0003800000 */
.L_x_163:
        /* <DEDUP_REMOVED lines=11> */
.L_x_166:
[----:B------:R-:W-:Y:S05]  /*9cd0*/  BSYNC B1 ;  /* 0x0000000000017941 */ /* 0x000fea0003800000 */
.L_x_165:
        /* <DEDUP_REMOVED lines=9> */
.L_x_168:
[----:B------:R-:W-:Y:S05]  /*9d70*/  BSYNC B1 ;  /* 0x0000000000017941 */ /* 0x000fea0003800000 */
.L_x_167:
        /* <DEDUP_REMOVED lines=11> */
.L_x_170:
[----:B------:R-:W-:Y:S05]  /*9e30*/  BSYNC B1 ;  /* 0x0000000000017941 */ /* 0x000fea0003800000 */
.L_x_169:
        /* <DEDUP_REMOVED lines=9> */
.L_x_172:
[----:B------:R-:W-:Y:S05]  /*9ed0*/  BSYNC B1 ;  /* 0x0000000000017941 */ /* 0x000fea0003800000 */
.L_x_171:
        /* <DEDUP_REMOVED lines=11> */
.L_x_174:
[----:B------:R-:W-:Y:S05]  /*9f90*/  BSYNC B1 ;  /* 0x0000000000017941 */ /* 0x000fea0003800000 */
.L_x_173:
        /* <DEDUP_REMOVED lines=9> */
.L_x_176:
[----:B------:R-:W-:Y:S05]  /*a030*/  BSYNC B1 ;  /* 0x0000000000017941 */ /* 0x000fea0003800000 */
.L_x_175:
        /* <DEDUP_REMOVED lines=11> */
.L_x_178:
[----:B------:R-:W-:Y:S05]  /*a0f0*/  BSYNC B1 ;  /* 0x0000000000017941 */ /* 0x000fea0003800000 */
.L_x_177:
        /* <DEDUP_REMOVED lines=9> */
.L_x_180:
[----:B------:R-:W-:Y:S05]  /*a190*/  BSYNC B1 ;  /* 0x0000000000017941 */ /* 0x000fea0003800000 */
.L_x_179:
        /* <DEDUP_REMOVED lines=11> */
.L_x_182:
[----:B------:R-:W-:Y:S05]  /*a250*/  BSYNC B1 ;  /* 0x0000000000017941 */ /* 0x000fea0003800000 */
.L_x_181:
        /* <DEDUP_REMOVED lines=9> */
.L_x_184:
[----:B------:R-:W-:Y:S05]  /*a2f0*/  BSYNC B1 ;  /* 0x0000000000017941 */ /* 0x000fea0003800000 */
.L_x_183:
        /* <DEDUP_REMOVED lines=11> */
.L_x_186:
[----:B------:R-:W-:Y:S05]  /*a3b0*/  BSYNC B1 ;  /* 0x0000000000017941 */ /* 0x000fea0003800000 */
.L_x_185:
        /* <DEDUP_REMOVED lines=9> */
.L_x_188:
[----:B------:R-:W-:Y:S05]  /*a450*/  BSYNC B1 ;  /* 0x0000000000017941 */ /* 0x000fea0003800000 */
.L_x_187:
        /* <DEDUP_REMOVED lines=11> */
.L_x_190:
[----:B------:R-:W-:Y:S05]  /*a510*/  BSYNC B1 ;  /* 0x0000000000017941 */ /* 0x000fea0003800000 */
.L_x_189:
        /* <DEDUP_REMOVED lines=9> */
.L_x_192:
[----:B------:R-:W-:Y:S05]  /*a5b0*/  BSYNC B1 ;  /* 0x0000000000017941 */ /* 0x000fea0003800000 */
.L_x_191:
        /* <DEDUP_REMOVED lines=11> */
.L_x_194:
[----:B------:R-:W-:Y:S05]  /*a670*/  BSYNC B1 ;  /* 0x0000000000017941 */ /* 0x000fea0003800000 */
.L_x_193:
        /* <DEDUP_REMOVED lines=9> */
.L_x_196:
[----:B------:R-:W-:Y:S05]  /*a710*/  BSYNC B1 ;  /* 0x0000000000017941 */ /* 0x000fea0003800000 */
.L_x_195:
        /* <DEDUP_REMOVED lines=11> */
.L_x_198:
[----:B------:R-:W-:Y:S05]  /*a7d0*/  BSYNC B1 ;  /* 0x0000000000017941 */ /* 0x000fea0003800000 */
.L_x_197:
        /* <DEDUP_REMOVED lines=9> */
.L_x_200:
[----:B------:R-:W-:Y:S05]  /*a870*/  BSYNC B1 ;  /* 0x0000000000017941 */ /* 0x000fea0003800000 */
.L_x_199:
        /* <DEDUP_REMOVED lines=11> */
.L_x_202:
[----:B------:R-:W-:Y:S05]  /*a930*/  BSYNC B1 ;  /* 0x0000000000017941 */ /* 0x000fea0003800000 */
.L_x_201:
        /* <DEDUP_REMOVED lines=9> */
.L_x_204:
[----:B------:R-:W-:Y:S05]  /*a9d0*/  BSYNC B1 ;  /* 0x0000000000017941 */ /* 0x000fea0003800000 */
.L_x_203:
        /* <DEDUP_REMOVED lines=11> */
.L_x_206:
[----:B------:R-:W-:Y:S05]  /*aa90*/  BSYNC B1 ;  /* 0x0000000000017941 */ /* 0x000fea0003800000 */
.L_x_205:
        /* <DEDUP_REMOVED lines=9> */
.L_x_208:
[----:B------:R-:W-:Y:S05]  /*ab30*/  BSYNC B1 ;  /* 0x0000000000017941 */ /* 0x000fea0003800000 */
.L_x_207:
        /* <DEDUP_REMOVED lines=11> */
.L_x_210:
[----:B------:R-:W-:Y:S05]  /*abf0*/  BSYNC B1 ;  /* 0x0000000000017941 */ /* 0x000fea0003800000 */
.L_x_209:
        /* <DEDUP_REMOVED lines=9> */
.L_x_212:
[----:B------:R-:W-:Y:S05]  /*ac90*/  BSYNC B1 ;  /* 0x0000000000017941 */ /* 0x000fea0003800000 */
.L_x_211:
        /* <DEDUP_REMOVED lines=11> */
.L_x_214:
[----:B------:R-:W-:Y:S05]  /*ad50*/  BSYNC B1 ;  /* 0x0000000000017941 */ /* 0x000fea0003800000 */
.L_x_213:
        /* <DEDUP_REMOVED lines=9> */
.L_x_216:
[----:B------:R-:W-:Y:S05]  /*adf0*/  BSYNC B1 ;  /* 0x0000000000017941 */ /* 0x000fea0003800000 */
.L_x_215:
        /* <DEDUP_REMOVED lines=11> */
.L_x_218:
[----:B------:R-:W-:Y:S05]  /*aeb0*/  BSYNC B1 ;  /* 0x0000000000017941 */ /* 0x000fea0003800000 */
.L_x_217:
        /* <DEDUP_REMOVED lines=9> */
.L_x_220:
[----:B------:R-:W-:Y:S05]  /*af50*/  BSYNC B1 ;  /* 0x0000000000017941 */ /* 0x000fea0003800000 */
.L_x_219:
        /* <DEDUP_REMOVED lines=11> */
.L_x_222:
[----:B------:R-:W-:Y:S05]  /*b010*/  BSYNC B1 ;  /* 0x0000000000017941 */ /* 0x000fea0003800000 */
.L_x_221:
        /* <DEDUP_REMOVED lines=9> */
.L_x_224:
[----:B------:R-:W-:Y:S05]  /*b0b0*/  BSYNC B1 ;  /* 0x0000000000017941 */ /* 0x000fea0003800000 */
.L_x_223:
        /* <DEDUP_REMOVED lines=11> */
.L_x_226:
[----:B------:R-:W-:Y:S05]  /*b170*/  BSYNC B1 ;  /* 0x0000000000017941 */ /* 0x000fea0003800000 */
.L_x_225:
        /* <DEDUP_REMOVED lines=9> */
.L_x_228:
[----:B------:R-:W-:Y:S05]  /*b210*/  BSYNC B1 ;  /* 0x0000000000017941 */ /* 0x000fea0003800000 */
.L_x_227:
        /* <DEDUP_REMOVED lines=11> */
.L_x_230:
[----:B------:R-:W-:Y:S05]  /*b2d0*/  BSYNC B1 ;  /* 0x0000000000017941 */ /* 0x000fea0003800000 */
.L_x_229:
        /* <DEDUP_REMOVED lines=9> */
.L_x_232:
[----:B------:R-:W-:Y:S05]  /*b370*/  BSYNC B1 ;  /* 0x0000000000017941 */ /* 0x000fea0003800000 */
.L_x_231:
        /* <DEDUP_REMOVED lines=11> */
.L_x_234:
[----:B------:R-:W-:Y:S05]  /*b430*/  BSYNC B1 ;  /* 0x0000000000017941 */ /* 0x000fea0003800000 */
.L_x_233:
        /* <DEDUP_REMOVED lines=9> */
.L_x_236:
[----:B------:R-:W-:Y:S05]  /*b4d0*/  BSYNC B1 ;  /* 0x0000000000017941 */ /* 0x000fea0003800000 */
.L_x_235:
        /* <DEDUP_REMOVED lines=11> */
.L_x_238:
[----:B------:R-:W-:Y:S05]  /*b590*/  BSYNC B1 ;  /* 0x0000000000017941 */ /* 0x000fea0003800000 */
.L_x_237:
        /* <DEDUP_REMOVED lines=9> */
.L_x_240:
[----:B------:R-:W-:Y:S05]  /*b630*/  BSYNC B1 ;  /* 0x0000000000017941 */ /* 0x000fea0003800000 */
.L_x_239:
        /* <DEDUP_REMOVED lines=11> */
.L_x_242:
[----:B------:R-:W-:Y:S05]  /*b6f0*/  BSYNC B1 ;  /* 0x0000000000017941 */ /* 0x000fea0003800000 */
.L_x_241:
        /* <DEDUP_REMOVED lines=9> */
.L_x_244:
[----:B------:R-:W-:Y:S05]  /*b790*/  BSYNC B1 ;  /* 0x0000000000017941 */ /* 0x000fea0003800000 */
.L_x_243:
        /* <DEDUP_REMOVED lines=11> */
.L_x_246:
[----:B------:R-:W-:Y:S05]  /*b850*/  BSYNC B1 ;  /* 0x0000000000017941 */ /* 0x000fea0003800000 */
.L_x_245:
        /* <DEDUP_REMOVED lines=9> */
.L_x_248:
[----:B------:R-:W-:Y:S05]  /*b8f0*/  BSYNC B1 ;  /* 0x0000000000017941 */ /* 0x000fea0003800000 */
.L_x_247:
        /* <DEDUP_REMOVED lines=11> */
.L_x_250:
[----:B------:R-:W-:Y:S05]  /*b9b0*/  BSYNC B1 ;  /* 0x0000000000017941 */ /* 0x000fea0003800000 */
.L_x_249:
        /* <DEDUP_REMOVED lines=9> */
.L_x_252:
[----:B------:R-:W-:Y:S05]  /*ba50*/  BSYNC B1 ;  /* 0x0000000000017941 */ /* 0x000fea0003800000 */
.L_x_251:
        /* <DEDUP_REMOVED lines=11> */
.L_x_254:
[----:B------:R-:W-:Y:S05]  /*bb10*/  BSYNC B1 ;  /* 0x0000000000017941 */ /* 0x000fea0003800000 */
.L_x_253:
        /* <DEDUP_REMOVED lines=9> */
.L_x_256:
[----:B------:R-:W-:Y:S05]  /*bbb0*/  BSYNC B1 ;  /* 0x0000000000017941 */ /* 0x000fea0003800000 */
.L_x_255:
        /* <DEDUP_REMOVED lines=11> */
.L_x_258:
[----:B------:R-:W-:Y:S05]  /*bc70*/  BSYNC B1 ;  /* 0x0000000000017941 */ /* 0x000fea0003800000 */
.L_x_257:
        /* <DEDUP_REMOVED lines=9> */
.L_x_260:
[----:B------:R-:W-:Y:S05]  /*bd10*/  BSYNC B1 ;  /* 0x0000000000017941 */ /* 0x000fea0003800000 */
.L_x_259:
        /* <DEDUP_REMOVED lines=11> */
.L_x_262:
[----:B------:R-:W-:Y:S05]  /*bdd0*/  BSYNC B1 ;  /* 0x0000000000017941 */ /* 0x000fea0003800000 */
.L_x_261:
        /* <DEDUP_REMOVED lines=9> */
.L_x_264:
[----:B------:R-:W-:Y:S05]  /*be70*/  BSYNC B1 ;  /* 0x0000000000017941 */ /* 0x000fea0003800000 */
.L_x_263:
        /* <DEDUP_REMOVED lines=11> */
.L_x_266:
[----:B------:R-:W-:Y:S05]  /*bf30*/  BSYNC B1 ;  /* 0x0000000000017941 */ /* 0x000fea0003800000 */
.L_x_265:
        /* <DEDUP_REMOVED lines=9> */
.L_x_268:
[----:B------:R-:W-:Y:S05]  /*bfd0*/  BSYNC B1 ;  /* 0x0000000000017941 */ /* 0x000fea0003800000 */
.L_x_267:
        /* <DEDUP_REMOVED lines=11> */
.L_x_270:
[----:B------:R-:W-:Y:S05]  /*c090*/  BSYNC B1 ;  /* 0x0000000000017941 */ /* 0x000fea0003800000 */
.L_x_269:
        /* <DEDUP_REMOVED lines=9> */
.L_x_272:
[----:B------:R-:W-:Y:S05]  /*c130*/  BSYNC B1 ;  /* 0x0000000000017941 */ /* 0x000fea0003800000 */
.L_x_271:
        /* <DEDUP_REMOVED lines=11> */
.L_x_274:
[----:B------:R-:W-:Y:S05]  /*c1f0*/  BSYNC B1 ;  /* 0x0000000000017941 */ /* 0x000fea0003800000 */
.L_x_273:
        /* <DEDUP_REMOVED lines=9> */
.L_x_276:
[----:B------:R-:W-:Y:S05]  /*c290*/  BSYNC B1 ;  /* 0x0000000000017941 */ /* 0x000fea0003800000 */
.L_x_275:
        /* <DEDUP_REMOVED lines=11> */
.L_x_278:
[----:B------:R-:W-:Y:S05]  /*c350*/  BSYNC B1 ;  /* 0x0000000000017941 */ /* 0x000fea0003800000 */
.L_x_277:
        /* <DEDUP_REMOVED lines=9> */
.L_x_280:
[----:B------:R-:W-:Y:S05]  /*c3f0*/  BSYNC B1 ;  /* 0x0000000000017941 */ /* 0x000fea0003800000 */
.L_x_279:
        /* <DEDUP_REMOVED lines=11> */
.L_x_282:
[----:B------:R-:W-:Y:S05]  /*c4b0*/  BSYNC B1 ;  /* 0x0000000000017941 */ /* 0x000fea0003800000 */
.L_x_281:
        /* <DEDUP_REMOVED lines=9> */
.L_x_284:
[----:B------:R-:W-:Y:S05]  /*c550*/  BSYNC B1 ;  /* 0x0000000000017941 */ /* 0x000fea0003800000 */
.L_x_283:
        /* <DEDUP_REMOVED lines=11> */
.L_x_286:
[----:B------:R-:W-:Y:S05]  /*c610*/  BSYNC B1 ;  /* 0x0000000000017941 */ /* 0x000fea0003800000 */
.L_x_285:
        /* <DEDUP_REMOVED lines=9> */
.L_x_288:
[----:B------:R-:W-:Y:S05]  /*c6b0*/  BSYNC B1 ;  /* 0x0000000000017941 */ /* 0x000fea0003800000 */
.L_x_287:
        /* <DEDUP_REMOVED lines=11> */
.L_x_290:
[----:B------:R-:W-:Y:S05]  /*c770*/  BSYNC B1 ;  /* 0x0000000000017941 */ /* 0x000fea0003800000 */
.L_x_289:
        /* <DEDUP_REMOVED lines=9> */
.L_x_292:
[----:B------:R-:W-:Y:S05]  /*c810*/  BSYNC B1 ;  /* 0x0000000000017941 */ /* 0x000fea0003800000 */
.L_x_291:
        /* <DEDUP_REMOVED lines=11> */
.L_x_294:
[----:B------:R-:W-:Y:S05]  /*c8d0*/  BSYNC B1 ;  /* 0x0000000000017941 */ /* 0x000fea0003800000 */
.L_x_293:
        /* <DEDUP_REMOVED lines=9> */
.L_x_296:
[----:B------:R-:W-:Y:S05]  /*c970*/  BSYNC B1 ;  /* 0x0000000000017941 */ /* 0x000fea0003800000 */
.L_x_295:
        /* <DEDUP_REMOVED lines=11> */
.L_x_298:
[----:B------:R-:W-:Y:S05]  /*ca30*/  BSYNC B1 ;  /* 0x0000000000017941 */ /* 0x000fea0003800000 */
.L_x_297:
        /* <DEDUP_REMOVED lines=9> */
.L_x_300:
[----:B------:R-:W-:Y:S05]  /*cad0*/  BSYNC B1 ;  /* 0x0000000000017941 */ /* 0x000fea0003800000 */
.L_x_299:
        /* <DEDUP_REMOVED lines=11> */
.L_x_302:
[----:B------:R-:W-:Y:S05]  /*cb90*/  BSYNC B1 ;  /* 0x0000000000017941 */ /* 0x000fea0003800000 */
.L_x_301:
        /* <DEDUP_REMOVED lines=9> */
.L_x_304:
[----:B------:R-:W-:Y:S05]  /*cc30*/  BSYNC B1 ;  /* 0x0000000000017941 */ /* 0x000fea0003800000 */
.L_x_303:
        /* <DEDUP_REMOVED lines=11> */
.L_x_306:
[----:B------:R-:W-:Y:S05]  /*ccf0*/  BSYNC B1 ;  /* 0x0000000000017941 */ /* 0x000fea0003800000 */
.L_x_305:
        /* <DEDUP_REMOVED lines=9> */
.L_x_308:
[----:B------:R-:W-:Y:S05]  /*cd90*/  BSYNC B1 ;  /* 0x0000000000017941 */ /* 0x000fea0003800000 */
.L_x_307:
        /* <DEDUP_REMOVED lines=11> */
.L_x_310:
[----:B------:R-:W-:Y:S05]  /*ce50*/  BSYNC B1 ;  /* 0x0000000000017941 */ /* 0x000fea0003800000 */
.L_x_309:
        /* <DEDUP_REMOVED lines=9> */
.L_x_312:
[----:B------:R-:W-:Y:S05]  /*cef0*/  BSYNC B1 ;  /* 0x0000000000017941 */ /* 0x000fea0003800000 */
.L_x_311:
        /* <DEDUP_REMOVED lines=11> */
.L_x_314:
[----:B------:R-:W-:Y:S05]  /*cfb0*/  BSYNC B1 ;  /* 0x0000000000017941 */ /* 0x000fea0003800000 */
.L_x_313:
        /* <DEDUP_REMOVED lines=9> */
.L_x_316:
[----:B------:R-:W-:Y:S05]  /*d050*/  BSYNC B1 ;  /* 0x0000000000017941 */ /* 0x000fea0003800000 */
.L_x_315:
        /* <DEDUP_REMOVED lines=11> */
.L_x_318:
[----:B------:R-:W-:Y:S05]  /*d110*/  BSYNC B1 ;  /* 0x0000000000017941 */ /* 0x000fea0003800000 */
.L_x_317:
        /* <DEDUP_REMOVED lines=9> */
.L_x_320:
[----:B------:R-:W-:Y:S05]  /*d1b0*/  BSYNC B1 ;  /* 0x0000000000017941 */ /* 0x000fea0003800000 */
.L_x_319:
        /* <DEDUP_REMOVED lines=11> */
.L_x_322:
[----:B------:R-:W-:Y:S05]  /*d270*/  BSYNC B1 ;  /* 0x0000000000017941 */ /* 0x000fea0003800000 */
.L_x_321:
        /* <DEDUP_REMOVED lines=9> */
.L_x_324:
[----:B------:R-:W-:Y:S05]  /*d310*/  BSYNC B1 ;  /* 0x0000000000017941 */ /* 0x000fea0003800000 */
.L_x_323:
        /* <DEDUP_REMOVED lines=11> */
.L_x_326:
[----:B------:R-:W-:Y:S05]  /*d3d0*/  BSYNC B1 ;  /* 0x0000000000017941 */ /* 0x000fea0003800000 */
.L_x_325:
        /* <DEDUP_REMOVED lines=9> */
.L_x_328:
[----:B------:R-:W-:Y:S05]  /*d470*/  BSYNC B1 ;  /* 0x0000000000017941 */ /* 0x000fea0003800000 */
.L_x_327:
        /* <DEDUP_REMOVED lines=11> */
.L_x_330:
[----:B------:R-:W-:Y:S05]  /*d530*/  BSYNC B1 ;  /* 0x0000000000017941 */ /* 0x000fea0003800000 */
.L_x_329:
        /* <DEDUP_REMOVED lines=9> */
.L_x_332:
[----:B------:R-:W-:Y:S05]  /*d5d0*/  BSYNC B1 ;  /* 0x0000000000017941 */ /* 0x000fea0003800000 */
.L_x_331:
        /* <DEDUP_REMOVED lines=11> */
.L_x_334:
[----:B------:R-:W-:Y:S05]  /*d690*/  BSYNC B1 ;  /* 0x0000000000017941 */ /* 0x000fea0003800000 */
.L_x_333:
        /* <DEDUP_REMOVED lines=9> */
.L_x_336:
[----:B------:R-:W-:Y:S05]  /*d730*/  BSYNC B1 ;  /* 0x0000000000017941 */ /* 0x000fea0003800000 */
.L_x_335:
        /* <DEDUP_REMOVED lines=11> */
.L_x_338:
[----:B------:R-:W-:Y:S05]  /*d7f0*/  BSYNC B1 ;  /* 0x0000000000017941 */ /* 0x000fea0003800000 */
.L_x_337:
        /* <DEDUP_REMOVED lines=9> */
.L_x_340:
[----:B------:R-:W-:Y:S05]  /*d890*/  BSYNC B1 ;  /* 0x0000000000017941 */ /* 0x000fea0003800000 */
.L_x_339:
        /* <DEDUP_REMOVED lines=11> */
.L_x_342:
[----:B------:R-:W-:Y:S05]  /*d950*/  BSYNC B1 ;  /* 0x0000000000017941 */ /* 0x000fea0003800000 */
.L_x_341:
        /* <DEDUP_REMOVED lines=9> */
.L_x_344:
[----:B------:R-:W-:Y:S05]  /*d9f0*/  BSYNC B1 ;  /* 0x0000000000017941 */ /* 0x000fea0003800000 */
.L_x_343:
        /* <DEDUP_REMOVED lines=11> */
.L_x_346:
[----:B------:R-:W-:Y:S05]  /*dab0*/  BSYNC B1 ;  /* 0x0000000000017941 */ /* 0x000fea0003800000 */
.L_x_345:
        /* <DEDUP_REMOVED lines=9> */
.L_x_348:
[----:B------:R-:W-:Y:S05]  /*db50*/  BSYNC B1 ;  /* 0x0000000000017941 */ /* 0x000fea0003800000 */
.L_x_347:
        /* <DEDUP_REMOVED lines=11> */
.L_x_350:
[----:B------:R-:W-:Y:S05]  /*dc10*/  BSYNC B1 ;  /* 0x0000000000017941 */ /* 0x000fea0003800000 */
.L_x_349:
        /* <DEDUP_REMOVED lines=9> */
.L_x_352:
[----:B------:R-:W-:Y:S05]  /*dcb0*/  BSYNC B1 ;  /* 0x0000000000017941 */ /* 0x000fea0003800000 */
.L_x_351:
        /* <DEDUP_REMOVED lines=11> */
.L_x_354:
[----:B------:R-:W-:Y:S05]  /*dd70*/  BSYNC B1 ;  /* 0x0000000000017941 */ /* 0x000fea0003800000 */
.L_x_353:
        /* <DEDUP_REMOVED lines=9> */
.L_x_356:
[----:B------:R-:W-:Y:S05]  /*de10*/  BSYNC B1 ;  /* 0x0000000000017941 */ /* 0x000fea0003800000 */
.L_x_355:
        /* <DEDUP_REMOVED lines=11> */
.L_x_358:
[----:B------:R-:W-:Y:S05]  /*ded0*/  BSYNC B1 ;  /* 0x0000000000017941 */ /* 0x000fea0003800000 */
.L_x_357:
        /* <DEDUP_REMOVED lines=9> */
.L_x_360:
[----:B------:R-:W-:Y:S05]  /*df70*/  BSYNC B1 ;  /* 0x0000000000017941 */ /* 0x000fea0003800000 */
.L_x_359:
        /* <DEDUP_REMOVED lines=11> */
.L_x_362:
[----:B------:R-:W-:Y:S05]  /*e030*/  BSYNC B1 ;  /* 0x0000000000017941 */ /* 0x000fea0003800000 */
.L_x_361:
        /* <DEDUP_REMOVED lines=9> */
.L_x_364:
[----:B------:R-:W-:Y:S05]  /*e0d0*/  BSYNC B1 ;  /* 0x0000000000017941 */ /* 0x000fea0003800000 */
.L_x_363:
        /* <DEDUP_REMOVED lines=11> */
.L_x_366:
[----:B------:R-:W-:Y:S05]  /*e190*/  BSYNC B1 ;  /* 0x0000000000017941 */ /* 0x000fea0003800000 */
.L_x_365:
        /* <DEDUP_REMOVED lines=9> */
.L_x_368:
[----:B------:R-:W-:Y:S05]  /*e230*/  BSYNC B1 ;  /* 0x0000000000017941 */ /* 0x000fea0003800000 */
.L_x_367:
        /* <DEDUP_REMOVED lines=11> */
.L_x_370:
[----:B------:R-:W-:Y:S05]  /*e2f0*/  BSYNC B1 ;  /* 0x0000000000017941 */ /* 0x000fea0003800000 */
.L_x_369:
        /* <DEDUP_REMOVED lines=9> */
.L_x_372:
[----:B------:R-:W-:Y:S05]  /*e390*/  BSYNC B1 ;  /* 0x0000000000017941 */ /* 0x000fea0003800000 */
.L_x_371:
        /* <DEDUP_REMOVED lines=11> */
.L_x_374:
[----:B------:R-:W-:Y:S05]  /*e450*/  BSYNC B1 ;  /* 0x0000000000017941 */ /* 0x000fea0003800000 */
.L_x_373:
        /* <DEDUP_REMOVED lines=9> */
.L_x_376:
[----:B------:R-:W-:Y:S05]  /*e4f0*/  BSYNC B1 ;  /* 0x0000000000017941 */ /* 0x000fea0003800000 */
.L_x_375:
        /* <DEDUP_REMOVED lines=11> */
.L_x_378:
[----:B------:R-:W-:Y:S05]  /*e5b0*/  BSYNC B1 ;  /* 0x0000000000017941 */ /* 0x000fea0003800000 */
.L_x_377:
        /* <DEDUP_REMOVED lines=9> */
.L_x_380:
[----:B------:R-:W-:Y:S05]  /*e650*/  BSYNC B1 ;  /* 0x0000000000017941 */ /* 0x000fea0003800000 */
.L_x_379:
        /* <DEDUP_REMOVED lines=11> */
.L_x_382:
[----:B------:R-:W-:Y:S05]  /*e710*/  BSYNC B1 ;  /* 0x0000000000017941 */ /* 0x000fea0003800000 */
.L_x_381:
        /* <DEDUP_REMOVED lines=9> */
.L_x_384:
[----:B------:R-:W-:Y:S05]  /*e7b0*/  BSYNC B1 ;  /* 0x0000000000017941 */ /* 0x000fea0003800000 */
.L_x_383:
        /* <DEDUP_REMOVED lines=11> */
.L_x_386:
[----:B------:R-:W-:Y:S05]  /*e870*/  BSYNC B1 ;  /* 0x0000000000017941 */ /* 0x000fea0003800000 */
.L_x_385:
        /* <DEDUP_REMOVED lines=9> */
.L_x_388:
[----:B------:R-:W-:Y:S05]  /*e910*/  BSYNC B1 ;  /* 0x0000000000017941 */ /* 0x000fea0003800000 */
.L_x_387:
        /* <DEDUP_REMOVED lines=11> */
.L_x_390:
[----:B------:R-:W-:Y:S05]  /*e9d0*/  BSYNC B1 ;  /* 0x0000000000017941 */ /* 0x000fea0003800000 */
.L_x_389:
        /* <DEDUP_REMOVED lines=9> */
.L_x_392:
[----:B------:R-:W-:Y:S05]  /*ea70*/  BSYNC B1 ;  /* 0x0000000000017941 */ /* 0x000fea0003800000 */
.L_x_391:
        /* <DEDUP_REMOVED lines=11> */
.L_x_394:
[----:B------:R-:W-:Y:S05]  /*eb30*/  BSYNC B1 ;  /* 0x0000000000017941 */ /* 0x000fea0003800000 */
.L_x_393:
        /* <DEDUP_REMOVED lines=9> */
.L_x_396:
[----:B------:R-:W-:Y:S05]  /*ebd0*/  BSYNC B1 ;  /* 0x0000000000017941 */ /* 0x000fea0003800000 */
.L_x_395:
        /* <DEDUP_REMOVED lines=11> */
.L_x_398:
[----:B------:R-:W-:Y:S05]  /*ec90*/  BSYNC B1 ;  /* 0x0000000000017941 */ /* 0x000fea0003800000 */
.L_x_397:
        /* <DEDUP_REMOVED lines=9> */
.L_x_400:
[----:B------:R-:W-:Y:S05]  /*ed30*/  BSYNC B1 ;  /* 0x0000000000017941 */ /* 0x000fea0003800000 */
.L_x_399:
        /* <DEDUP_REMOVED lines=11> */
.L_x_402:
[----:B------:R-:W-:Y:S05]  /*edf0*/  BSYNC B1 ;  /* 0x0000000000017941 */ /* 0x000fea0003800000 */
.L_x_401:
        /* <DEDUP_REMOVED lines=9> */
.L_x_404:
[----:B------:R-:W-:Y:S05]  /*ee90*/  BSYNC B1 ;  /* 0x0000000000017941 */ /* 0x000fea0003800000 */
.L_x_403:
        /* <DEDUP_REMOVED lines=11> */
.L_x_406:
[----:B------:R-:W-:Y:S05]  /*ef50*/  BSYNC B1 ;  /* 0x0000000000017941 */ /* 0x000fea0003800000 */
.L_x_405:
        /* <DEDUP_REMOVED lines=9> */
.L_x_408:
[----:B------:R-:W-:Y:S05]  /*eff0*/  BSYNC B1 ;  /* 0x0000000000017941 */ /* 0x000fea0003800000 */
.L_x_407:
        /* <DEDUP_REMOVED lines=11> */
.L_x_410:
[----:B------:R-:W-:Y:S05]  /*f0b0*/  BSYNC B1 ;  /* 0x0000000000017941 */ /* 0x000fea0003800000 */
.L_x_409:
        /* <DEDUP_REMOVED lines=9> */
.L_x_412:
[----:B------:R-:W-:Y:S05]  /*f150*/  BSYNC B1 ;  /* 0x0000000000017941 */ /* 0x000fea0003800000 */
.L_x_411:
        /* <DEDUP_REMOVED lines=11> */
.L_x_414:
[----:B------:R-:W-:Y:S05]  /*f210*/  BSYNC B1 ;  /* 0x0000000000017941 */ /* 0x000fea0003800000 */
.L_x_413:
        /* <DEDUP_REMOVED lines=9> */
.L_x_416:
[----:B------:R-:W-:Y:S05]  /*f2b0*/  BSYNC B1 ;  /* 0x0000000000017941 */ /* 0x000fea0003800000 */
.L_x_415:
        /* <DEDUP_REMOVED lines=11> */
.L_x_418:
[----:B------:R-:W-:Y:S05]  /*f370*/  BSYNC B1 ;  /* 0x0000000000017941 */ /* 0x000fea0003800000 */
.L_x_417:
        /* <DEDUP_REMOVED lines=9> */
.L_x_420:
[----:B------:R-:W-:Y:S05]  /*f410*/  BSYNC B1 ;  /* 0x0000000000017941 */ /* 0x000fea0003800000 */
.L_x_419:
        /* <DEDUP_REMOVED lines=11> */
.L_x_422:
[----:B------:R-:W-:Y:S05]  /*f4d0*/  BSYNC B1 ;  /* 0x0000000000017941 */ /* 0x000fea0003800000 */
.L_x_421:
        /* <DEDUP_REMOVED lines=9> */
.L_x_424:
[----:B------:R-:W-:Y:S05]  /*f570*/  BSYNC B1 ;  /* 0x0000000000017941 */ /* 0x000fea0003800000 */
.L_x_423:
        /* <DEDUP_REMOVED lines=11> */
.L_x_426:
[----:B------:R-:W-:Y:S05]  /*f630*/  BSYNC B1 ;  /* 0x0000000000017941 */ /* 0x000fea0003800000 */
.L_x_425:
        /* <DEDUP_REMOVED lines=9> */
.L_x_428:
[----:B------:R-:W-:Y:S05]  /*f6d0*/  BSYNC B1 ;  /* 0x0000000000017941 */ /* 0x000fea0003800000 */
.L_x_427:
        /* <DEDUP_REMOVED lines=11> */
.L_x_430:
[----:B------:R-:W-:Y:S05]  /*f790*/  BSYNC B1 ;  /* 0x0000000000017941 */ /* 0x000fea0003800000 */
.L_x_429:
        /* <DEDUP_REMOVED lines=9> */
.L_x_432:
[----:B------:R-:W-:Y:S05]  /*f830*/  BSYNC B1 ;  /* 0x0000000000017941 */ /* 0x000fea0003800000 */
.L_x_431:
        /* <DEDUP_REMOVED lines=11> */
.L_x_434:
[----:B------:R-:W-:Y:S05]  /*f8f0*/  BSYNC B1 ;  /* 0x0000000000017941 */ /* 0x000fea0003800000 */
.L_x_433:
        /* <DEDUP_REMOVED lines=9> */
.L_x_436:
[----:B------:R-:W-:Y:S05]  /*f990*/  BSYNC B1 ;  /* 0x0000000000017941 */ /* 0x000fea0003800000 */
.L_x_435:
        /* <DEDUP_REMOVED lines=11> */
.L_x_438:
[----:B------:R-:W-:Y:S05]  /*fa50*/  BSYNC B1 ;  /* 0x0000000000017941 */ /* 0x000fea0003800000 */
.L_x_437:
        /* <DEDUP_REMOVED lines=9> */
.L_x_440:
[----:B------:R-:W-:Y:S05]  /*faf0*/  BSYNC B1 ;  /* 0x0000000000017941 */ /* 0x000fea0003800000 */
.L_x_439:
        /* <DEDUP_REMOVED lines=11> */
.L_x_442:
[----:B------:R-:W-:Y:S05]  /*fbb0*/  BSYNC B1 ;  /* 0x0000000000017941 */ /* 0x000fea0003800000 */
.L_x_441:
        /* <DEDUP_REMOVED lines=9> */
.L_x_444:
[----:B------:R-:W-:Y:S05]  /*fc50*/  BSYNC B1 ;  /* 0x0000000000017941 */ /* 0x000fea0003800000 */
.L_x_443:
        /* <DEDUP_REMOVED lines=11> */
.L_x_446:
[----:B------:R-:W-:Y:S05]  /*fd10*/  BSYNC B1 ;  /* 0x0000000000017941 */ /* 0x000fea0003800000 */
.L_x_445:
        /* <DEDUP_REMOVED lines=9> */
.L_x_448:
[----:B------:R-:W-:Y:S05]  /*fdb0*/  BSYNC B1 ;  /* 0x0000000000017941 */ /* 0x000fea0003800000 */
.L_x_447:
        /* <DEDUP_REMOVED lines=11> */
.L_x_450:
[----:B------:R-:W-:Y:S05]  /*fe70*/  BSYNC B1 ;  /* 0x0000000000017941 */ /* 0x000fea0003800000 */
.L_x_449:
        /* <DEDUP_REMOVED lines=9> */
.L_x_452:
[----:B------:R-:W-:Y:S05]  /*ff10*/  BSYNC B1 ;  /* 0x0000000000017941 */ /* 0x000fea0003800000 */
.L_x_451:
        /* <DEDUP_REMOVED lines=11> */
.L_x_454:
[----:B------:R-:W-:Y:S05]  /*ffd0*/  BSYNC B1 ;  /* 0x0000000000017941 */ /* 0x000fea0003800000 */
.L_x_453:
        /* <DEDUP_REMOVED lines=9> */
.L_x_456:
[----:B------:R-:W-:Y:S05]  /*10070*/  BSYNC B1 ;  /* 0x0000000000017941 */ /* 0x000fea0003800000 */
.L_x_455:
        /* <DEDUP_REMOVED lines=11> */
.L_x_458:
[----:B------:R-:W-:Y:S05]  /*10130*/  BSYNC B1 ;  /* 0x0000000000017941 */ /* 0x000fea0003800000 */
.L_x_457:
        /* <DEDUP_REMOVED lines=9> */
.L_x_460:
[----:B------:R-:W-:Y:S05]  /*101d0*/  BSYNC B1 ;  /* 0x0000000000017941 */ /* 0x000fea0003800000 */
.L_x_459:
        /* <DEDUP_REMOVED lines=11> */
.L_x_462:
[----:B------:R-:W-:Y:S05]  /*10290*/  BSYNC B1 ;  /* 0x0000000000017941 */ /* 0x000fea0003800000 */
.L_x_461:
        /* <DEDUP_REMOVED lines=9> */
.L_x_464:
[----:B------:R-:W-:Y:S05]  /*10330*/  BSYNC B1 ;  /* 0x0000000000017941 */ /* 0x000fea0003800000 */
.L_x_463:
        /* <DEDUP_REMOVED lines=11> */
.L_x_466:
[----:B------:R-:W-:Y:S05]  /*103f0*/  BSYNC B1 ;  /* 0x0000000000017941 */ /* 0x000fea0003800000 */
.L_x_465:
        /* <DEDUP_REMOVED lines=9> */
.L_x_468:
[----:B------:R-:W-:Y:S05]  /*10490*/  BSYNC B1 ;  /* 0x0000000000017941 */ /* 0x000fea0003800000 */
.L_x_467:
        /* <DEDUP_REMOVED lines=11> */
.L_x_470:
[----:B------:R-:W-:Y:S05]  /*10550*/  BSYNC B1 ;  /* 0x0000000000017941 */ /* 0x000fea0003800000 */
.L_x_469:
        /* <DEDUP_REMOVED lines=9> */
.L_x_472:
[----:B------:R-:W-:Y:S05]  /*105f0*/  BSYNC B1 ;  /* 0x0000000000017941 */ /* 0x000fea0003800000 */
.L_x_471:
        /* <DEDUP_REMOVED lines=11> */
.L_x_474:
[----:B------:R-:W-:Y:S05]  /*106b0*/  BSYNC B1 ;  /* 0x0000000000017941 */ /* 0x000fea0003800000 */
.L_x_473:
        /* <DEDUP_REMOVED lines=9> */
.L_x_476:
[----:B------:R-:W-:Y:S05]  /*10750*/  BSYNC B1 ;  /* 0x0000000000017941 */ /* 0x000fea0003800000 */
.L_x_475:
        /* <DEDUP_REMOVED lines=11> */
.L_x_478:
[----:B------:R-:W-:Y:S05]  /*10810*/  BSYNC B1 ;  /* 0x0000000000017941 */ /* 0x000fea0003800000 */
.L_x_477:
        /* <DEDUP_REMOVED lines=9> */
.L_x_480:
[----:B------:R-:W-:Y:S05]  /*108b0*/  BSYNC B1 ;  /* 0x0000000000017941 */ /* 0x000fea0003800000 */
.L_x_479:
        /* <DEDUP_REMOVED lines=11> */
.L_x_482:
[----:B------:R-:W-:Y:S05]  /*10970*/  BSYNC B1 ;  /* 0x0000000000017941 */ /* 0x000fea0003800000 */
.L_x_481:
        /* <DEDUP_REMOVED lines=9> */
.L_x_484:
[----:B------:R-:W-:Y:S05]  /*10a10*/  BSYNC B1 ;  /* 0x0000000000017941 */ /* 0x000fea0003800000 */
.L_x_483:
        /* <DEDUP_REMOVED lines=11> */
.L_x_486:
[----:B------:R-:W-:Y:S05]  /*10ad0*/  BSYNC B1 ;  /* 0x0000000000017941 */ /* 0x000fea0003800000 */
.L_x_485:
        /* <DEDUP_REMOVED lines=9> */
.L_x_488:
[----:B------:R-:W-:Y:S05]  /*10b70*/  BSYNC B1 ;  /* 0x0000000000017941 */ /* 0x000fea0003800000 */
.L_x_487:
[----:B------:R-:W-:Y:S01]  /*10b80*/  ISETP.LT.OR P4, PT, R0, 0xe2, !P0 ;  /* 0x000000e20000780c */ /* 0x000fe20004781670 */
[----:B--2---:R-:W-:Y:S01]  /*10b90*/  @!P5 IMAD R3, R34, R17, R2 ;  /* 0x000000112203d224 */ /* 0x004fe200078e0202 */
[----:B------:R-:W-:Y:S01]  /*10ba0*/  ULDC.64 UR4, c[0x0][0x208] ;  /* 0x0000820000047ab9 */ /* 0x000fe20000000a00 */
[----:B------:R-:W-:Y:S03]  /*10bb0*/  BSSY B1, `(.L_x_489) ;  /* 0x0000009000017945 */ /* 0x000fe60003800000 */
[----:B------:R2:W-:Y:S01]  /*10bc0*/  @!P5 STG.E.U8 desc[UR4][R8.64+0xe0], R3 ;  /* 0x0000e0030800d986 */ /* 0x0005e2000c101104 */
[C---:B------:R-:W-:Y:S02]  /*10bd0*/  ISETP.LT.OR P5, PT, R0.reuse, 0xe9, !P3 ;  /* 0x000000e90000780c */ /* 0x040fe40005fa1670 */
[----:B------:R-:W-:-:S04]  /*10be0*/  ISETP.LT.OR P3, PT, R0, 0xea, !P3 ;  /* 0x000000ea0000780c */ /* 0x000fc80005f61670 */
[----:B------:R-:W-:Y:S09]  /*10bf0*/  @P4 BRA `(.L_x_490) ;  /* 0x0000000000104947 */ /* 0x000ff20003800000 */
[----:B------:R-:W-:Y:S02]  /*10c00*/  ULDC.64 UR4, c[0x0][0x208] ;  /* 0x0000820000047ab9 */ /* 0x000fe40000000a00 */
[----:B------:R-:W2:Y:S02]  /*10c10*/  LDG.E.U8 R16, desc[UR4][R20.64+0xe1] ;  /* 0x0000e10414107981 */ /* 0x000ea4000c1e1100 */
[----:B--2---:R-:W-:-:S05]  /*10c20*/  PRMT R3, R16, 0x8880, RZ ;  /* 0x0000888010037816 */ /* 0x004fca00000000ff */
[----:B------:R-:W-:-:S07]  /*10c30*/  IMAD R2, R3, R18, RZ ;  /* 0x0000001203027224 */ /* 0x000fce00078e02ff */
.L_x_490:
[----:B------:R-:W-:Y:S05]  /*10c40*/  BSYNC B1 ;  /* 0x0000000000017941 */ /* 0x000fea0003800000 */
.L_x_489:
        /* <DEDUP_REMOVED lines=9> */
.L_x_492:
[----:B------:R-:W-:Y:S05]  /*10ce0*/  BSYNC B1 ;  /* 0x0000000000017941 */ /* 0x000fea0003800000 */
.L_x_491:
[----:B--2---:R-:W-:Y:S01]  /*10cf0*/  @!P5 IMAD R3, R36, R17, R2 ;  /* 0x000000112403d224 */ /* 0x004fe200078e0202 */
        /* <DEDUP_REMOVED lines=8> */
.L_x_494:
[----:B------:R-:W-:Y:S05]  /*10d80*/  BSYNC B1 ;  /* 0x0000000000017941 */ /* 0x000fea0003800000 */
.L_x_493:
[C---:B------:R-:W-:Y:S01]  /*10d90*/  ISETP.LT.OR P4, PT, R0.reuse, 0xe9, !P0 ;  /* 0x000000e90000780c */ /* 0x040fe20004781670 */
[----:B------:R-:W-:Y:S01]  /*10da0*/  @!P3 IMAD R37, R37, R17, R2 ;  /* 0x000000112525b224 */ /* 0x000fe200078e0202 */
[----:B------:R-:W-:Y:S01]  /*10db0*/  ULDC.64 UR4, c[0x0][0x208] ;  /* 0x0000820000047ab9 */ /* 0x000fe20000000a00 */
[----:B------:R-:W-:Y:S01]  /*10dc0*/  BSSY B1, `(.L_x_495) ;  /* 0x000000a000017945 */ /* 0x000fe20003800000 */
[C---:B------:R-:W-:Y:S02]  /*10dd0*/  ISETP.LT.OR P0, PT, R0.reuse, 0xea, !P0 ;  /* 0x000000ea0000780c */ /* 0x040fe40004701670 */
        /* <DEDUP_REMOVED lines=8> */
.L_x_496:
[----:B------:R-:W-:Y:S05]  /*10e60*/  BSYNC B1 ;  /* 0x0000000000017941 */ /* 0x000fea0003800000 */
.L_x_495:
        /* <DEDUP_REMOVED lines=9> */
.L_x_498:
[----:B------:R-:W-:Y:S05]  /*10f00*/  BSYNC B1 ;  /* 0x0000000000017941 */ /* 0x000fea0003800000 */
.L_x_497:
        /* <DEDUP_REMOVED lines=9> */
.L_x_500:
[----:B------:R-:W-:Y:S05]  /*10fa0*/  BSYNC B1 ;  /* 0x0000000000017941 */ /* 0x000fea0003800000 */
.L_x_499:
        /* <DEDUP_REMOVED lines=9> */
.L_x_502:
[----:B------:R-:W-:Y:S05]  /*11040*/  BSYNC B1 ;  /* 0x0000000000017941 */ /* 0x000fea0003800000 */
.L_x_501:
[C---:B------:R-:W-:Y:S01]  /*11050*/  ISETP.LT.OR P4, PT, R0.reuse, 0xe1, !P2 ;  /* 0x000000e10000780c */ /* 0x040fe20005781670 */
[----:B------:R-:W-:Y:S01]  /*11060*/  @!P3 IMAD R25, R25, R17, R2 ;  /* 0x000000111919b224 */ /* 0x000fe200078e0202 */
[----:B------:R-:W-:Y:S01]  /*11070*/  ULDC.64 UR4, c[0x0][0x208] ;  /* 0x0000820000047ab9 */ /* 0x000fe20000000a00 */
[----:B------:R-:W-:Y:S01]  /*11080*/  BSSY B1, `(.L_x_503) ;  /* 0x000000b000017945 */ /* 0x000fe20003800000 */
[C---:B------:R-:W-:Y:S02]  /*11090*/  ISETP.LT.OR P0, PT, R0.reuse, 0xe2, !P2 ;  /* 0x000000e20000780c */ /* 0x040fe40005701670 */
[----:B------:R0:W-:Y:S01]  /*110a0*/  @!P3 STG.E.U8 desc[UR4][R4.64+0xe1], R25 ;  /* 0x0000e1190400b986 */ /* 0x0001e2000c101104 */
[C---:B------:R-:W-:Y:S02]  /*110b0*/  ISETP.LT.OR P3, PT, R0.reuse, 0xe9, !P1 ;  /* 0x000000e90000780c */ /* 0x040fe40004f61670 */
[C---:B------:R-:W-:Y:S02]  /*110c0*/  ISETP.LT.OR P1, PT, R0.reuse, 0xea, !P1 ;  /* 0x000000ea0000780c */ /* 0x040fe40004f21670 */
[----:B------:R-:W-:-:S02]  /*110d0*/  ISETP.LT.OR P5, PT, R0, 0xe9, !P2 ;  /* 0x000000e90000780c */ /* 0x000fc400057a1670 */
[----:B------:R-:W-:Y:S11]  /*110e0*/  @P4 BRA `(.L_x_504) ;  /* 0x0000000000104947 */ /* 0x000ff60003800000 */
[----:B------:R-:W-:Y:S02]  /*110f0*/  ULDC.64 UR4, c[0x0][0x208] ;  /* 0x0000820000047ab9 */ /* 0x000fe40000000a00 */
[----:B------:R-:W2:Y:S02]  /*11100*/  LDG.E.U8 R16, desc[UR4][R12.64+0xe0] ;  /* 0x0000e0040c107981 */ /* 0x000ea4000c1e1100 */
[----:B--2---:R-:W-:-:S05]  /*11110*/  PRMT R3, R16, 0x8880, RZ ;  /* 0x0000888010037816 */ /* 0x004fca00000000ff */
[----:B------:R-:W-:-:S07]  /*11120*/  IMAD R2, R3, R18, RZ ;  /* 0x0000001203027224 */ /* 0x000fce00078e02ff */
.L_x_504:
[----:B------:R-:W-:Y:S05]  /*11130*/  BSYNC B1 ;  /* 0x0000000000017941 */ /* 0x000fea0003800000 */
.L_x_503:
        /* <DEDUP_REMOVED lines=9> */
.L_x_506:
[----:B------:R-:W-:Y:S05]  /*111d0*/  BSYNC B1 ;  /* 0x0000000000017941 */ /* 0x000fea0003800000 */
.L_x_505:
        /* <DEDUP_REMOVED lines=9> */
.L_x_508:
[----:B------:R-:W-:Y:S05]  /*11270*/  BSYNC B1 ;  /* 0x0000000000017941 */ /* 0x000fea0003800000 */
.L_x_507:
        /* <DEDUP_REMOVED lines=9> */
.L_x_510:
[----:B------:R-:W-:Y:S05]  /*11310*/  BSYNC B1 ;  /* 0x0000000000017941 */ /* 0x000fea0003800000 */
.L_x_509:
        /* <DEDUP_REMOVED lines=9> */
.L_x_512:
[----:B------:R-:W-:Y:S05]  /*113b0*/  BSYNC B1 ;  /* 0x0000000000017941 */ /* 0x000fea0003800000 */
.L_x_511:
[----:B------:R-:W-:Y:S01]  /*113c0*/  ISETP.LT.OR P2, PT, R0, 0xea, !P2 ;  /* 0x000000ea0000780c */ /* 0x000fe20005741670 */
[----:B--2---:R-:W-:Y:S01]  /*113d0*/  @!P5 IMAD R3, R30, R17, R2 ;  /* 0x000000111e03d224 */ /* 0x004fe200078e0202 */
[----:B------:R-:W-:Y:S01]  /*113e0*/  ULDC.64 UR4, c[0x0][0x208] ;  /* 0x0000820000047ab9 */ /* 0x000fe20000000a00 */
[----:B------:R-:W-:Y:S03]  /*113f0*/  BSSY B1, `(.L_x_513) ;  /* 0x0000007000017945 */ /* 0x000fe60003800000 */
[----:B------:R2:W-:Y:S07]  /*11400*/  @!P5 STG.E.U8 desc[UR4][R10.64+0xe8], R3 ;  /* 0x0000e8030a00d986 */ /* 0x0005ee000c101104 */
[----:B------:R-:W-:Y:S05]  /*11410*/  @P2 BRA `(.L_x_514) ;  /* 0x0000000000102947 */ /* 0x000fea0003800000 */
[----:B------:R-:W-:Y:S02]  /*11420*/  ULDC.64 UR4, c[0x0][0x208] ;  /* 0x0000820000047ab9 */ /* 0x000fe40000000a00 */
[----:B------:R-:W2:Y:S02]  /*11430*/  LDG.E.U8 R16, desc[UR4][R12.64+0xe9] ;  /* 0x0000e9040c107981 */ /* 0x000ea4000c1e1100 */
[----:B--2---:R-:W-:-:S05]  /*11440*/  PRMT R3, R16, 0x8880, RZ ;  /* 0x0000888010037816 */ /* 0x004fca00000000ff */
[----:B------:R-:W-:-:S07]  /*11450*/  IMAD R2, R3, R18, RZ ;  /* 0x0000001203027224 */ /* 0x000fce00078e02ff */
.L_x_514:
[----:B------:R-:W-:Y:S05]  /*11460*/  BSYNC B1 ;  /* 0x0000000000017941 */ /* 0x000fea0003800000 */
.L_x_513:
[----:B------:R-:W-:Y:S01]  /*11470*/  IMAD R31, R31, R17, R2 ;  /* 0x000000111f1f7224 */ /* 0x000fe200078e0202 */
[----:B------:R-:W-:Y:S06]  /*11480*/  @P2 BRA `(.L_x_515) ;  /* 0x0000003000002947 */ /* 0x000fec0003800000 */
[----:B------:R-:W-:Y:S02]  /*11490*/  ULDC.64 UR4, c[0x0][0x208] ;  /* 0x0000820000047ab9 */ /* 0x000fe40000000a00 */
[----:B------:R0:W-:Y:S01]  /*114a0*/  STG.E.U8 desc[UR4][R10.64+0xe9], R31 ;  /* 0x0000e91f0a007986 */ /* 0x0001e2000c101104 */
[----:B------:R-:W-:Y:S05]  /*114b0*/  BRA `(.L_x_515) ;  /* 0x0000002c00f47947 */ /* 0x000fea0003800000 */
.L_x_34:
[----:B------:R-:W2:Y:S04]  /*114c0*/  LDL.LU R2, [R1+0x80] ;  /* 0x0000800001027983 */ /* 0x000ea80000300800 */
[----:B------:R-:W3:Y:S04]  /*114d0*/  LDL.LU R21, [R1+0x84] ;  /* 0x0000840001157983 */ /* 0x000ee80000300800 */
[----:B------:R-:W4:Y:S04]  /*114e0*/  LDL.LU R20, [R1+0x88] ;  /* 0x0000880001147983 */ /* 0x000f280000300800 */
[----:B------:R-:W5:Y:S04]  /*114f0*/  LDL.LU R12, [R1+0x8c] ;  /* 0x00008c00010c7983 */ /* 0x000f680000300800 */
[----:B------:R-:W3:Y:S04]  /*11500*/  LDL.LU R3, [R1+0x90] ;  /* 0x0000900001037983 */ /* 0x000ee80000300800 */
[----:B------:R-:W5:Y:S04]  /*11510*/  LDL.LU R15, [R1+0x94] ;  /* 0x00009400010f7983 */ /* 0x000f680000300800 */
[----:B------:R-:W5:Y:S01]  /*11520*/  LDL.LU R14, [R1+0x98] ;  /* 0x00009800010e7983 */ /* 0x000f620000300800 */
[C---:B------:R-:W-:Y:S01]  /*11530*/  ISETP.GE.AND P2, PT, R19.reuse, 0x1, PT ;  /* 0x000000011300780c */ /* 0x040fe20003f46270 */
[----:B------:R-:W-:Y:S01]  /*11540*/  ULDC.64 UR4, c[0x0][0x208] ;  /* 0x0000820000047ab9 */ /* 0x000fe20000000a00 */
[----:B------:R-:W-:Y:S01]  /*11550*/  ISETP.GE.AND P3, PT, R19, 0x9, PT ;  /* 0x000000091300780c */ /* 0x000fe20003f66270 */
[----:B------:R-:W5:Y:S01]  /*11560*/  LDL.LU R13, [R1+0x9c] ;  /* 0x00009c00010d7983 */ /* 0x000f620000300800 */
[----:B------:R-:W-:-:S02]  /*11570*/  ISETP.LT.OR P0, PT, R0, 0x1, !P2 ;  /* 0x000000010000780c */ /* 0x000fc40005701670 */
[C---:B------:R-:W-:Y:S01]  /*11580*/  ISETP.LT.OR P4, PT, R0.reuse, 0xa, !P2 ;  /* 0x0000000a0000780c */ /* 0x040fe20005781670 */
[----:B------:R-:W5:Y:S01]  /*11590*/  LDL.LU R227, [R1+0x74] ;  /* 0x0000740001e37983 */ /* 0x000f620000300800 */
[----:B------:R-:W-:-:S03]  /*115a0*/  ISETP.LT.OR P1, PT, R0, 0x9, !P2 ;  /* 0x000000090000780c */ /* 0x000fc60005721670 */
[----:B------:R-:W5:Y:S06]  /*115b0*/  LDL.LU R226, [R1+0x78] ;  /* 0x0000780001e27983 */ /* 0x000f6c0000300800 */
[----:B--2---:R-:W-:-:S05]  /*115c0*/  @!P0 IMAD R2, R2, R17, RZ ;  /* 0x0000001102028224 */ /* 0x004fca00078e02ff */
[----:B------:R1:W-:Y:S01]  /*115d0*/  @!P0 STG.E.U8 desc[UR4][R6.64], R2 ;  /* 0x0000000206008986 */ /* 0x0003e2000c101104 */
[----:B------:R-:W-:Y:S01]  /*115e0*/  ISETP.LT.OR P0, PT, R0, 0x2, !P2 ;  /* 0x000000020000780c */ /* 0x000fe20005701670 */
[----:B---3--:R-:W-:-:S12]  /*115f0*/  @!P1 IMAD R3, R3, R17, RZ ;  /* 0x0000001103039224 */ /* 0x008fd800078e02ff */
[----:B-1----:R-:W-:-:S05]  /*11600*/  @!P0 IMAD R2, R21, R17, RZ ;  /* 0x0000001115028224 */ /* 0x002fca00078e02ff */
[----:B------:R4:W-:Y:S01]  /*11610*/  @!P0 STG.E.U8 desc[UR4][R6.64+0x1], R2 ;  /* 0x0000010206008986 */ /* 0x0009e2000c101104 */
[----:B------:R-:W-:-:S13]  /*11620*/  ISETP.LT.OR P0, PT, R0, 0x1, !P3 ;  /* 0x000000010000780c */ /* 0x000fda0005f01670 */
[----:B----4-:R-:W-:-:S05]  /*11630*/  @!P0 IMAD R2, R20, R17, RZ ;  /* 0x0000001114028224 */ /* 0x010fca00078e02ff */
[----:B------:R5:W-:Y:S01]  /*11640*/  @!P0 STG.E.U8 desc[UR4][R8.64], R2 ;  /* 0x0000000208008986 */ /* 0x000be2000c101104 */
[----:B------:R-:W-:Y:S01]  /*11650*/  ISETP.LT.OR P0, PT, R0, 0x2, !P3 ;  /* 0x000000020000780c */ /* 0x000fe20005f01670 */
[----:B-----5:R-:W-:-:S12]  /*11660*/  @!P4 IMAD R2, R15, R17, RZ ;  /* 0x000000110f02c224 */ /* 0x020fd800078e02ff */
[----:B------:R-:W-:-:S05]  /*11670*/  @!P0 IMAD R12, R12, R17, RZ ;  /* 0x000000110c0c8224 */ /* 0x000fca00078e02ff */
[----:B------:R1:W-:Y:S01]  /*11680*/  @!P0 STG.E.U8 desc[UR4][R8.64+0x1], R12 ;  /* 0x0000010c08008986 */ /* 0x0003e2000c101104 */
[----:B------:R-:W-:-:S03]  /*11690*/  ISETP.LT.OR P0, PT, R0, 0x9, !P3 ;  /* 0x000000090000780c */ /* 0x000fc60005f01670 */
[----:B------:R2:W-:Y:S04]  /*116a0*/  @!P4 STG.E.U8 desc[UR4][R6.64+0x9], R2 ;  /* 0x000009020600c986 */ /* 0x0005e8000c101104 */
[----:B------:R-:W-:Y:S04]  /*116b0*/  @!P1 STG.E.U8 desc[UR4][R6.64+0x8], R3 ;  /* 0x0000080306009986 */ /* 0x000fe8000c101104 */
[----:B-1----:R-:W3:Y:S01]  /*116c0*/  LDL.LU R12, [R1+0x70] ;  /* 0x00007000010c7983 */ /* 0x002ee20000300800 */
[----:B------:R-:W-:Y:S02]  /*116d0*/  ISETP.GE.AND P1, PT, R19, 0x81, PT ;  /* 0x000000811300780c */ /* 0x000fe40003f26270 */
[----:B------:R-:W-:Y:S01]  /*116e0*/  ISETP.LT.OR P4, PT, R0, 0xa, !P3 ;  /* 0x0000000a0000780c */ /* 0x000fe20005f81670 */
[----:B--2---:R-:W-:Y:S01]  /*116f0*/  @!P0 IMAD R2, R14, R17, RZ ;  /* 0x000000110e028224 */ /* 0x004fe200078e02ff */
[----:B------:R-:W-:-:S04]  /*11700*/  ISETP.LT.OR P5, PT, R0, 0x1, !P1 ;  /* 0x000000010000780c */ /* 0x000fc80004fa1670 */
[----:B------:R1:W-:Y:S04]  /*11710*/  @!P0 STG.E.U8 desc[UR4][R8.64+0x8], R2 ;  /* 0x0000080208008986 */ /* 0x0003e8000c101104 */
[----:B-1----:R-:W2:Y:S03]  /*11720*/  LDL.LU R2, [R1+0x60] ;  /* 0x0000600001027983 */ /* 0x002ea60000300800 */
[----:B------:R-:W-:Y:S01]  /*11730*/  @!P4 IMAD R3, R13, R17, RZ ;  /* 0x000000110d03c224 */ /* 0x000fe200078e02ff */
[----:B------:R-:W4:Y:S04]  /*11740*/  LDL.LU R225, [R1+0x7c] ;  /* 0x00007c0001e17983 */ /* 0x000f280000300800 */
[----:B------:R-:W5:Y:S04]  /*11750*/  LDL.LU R224, [R1+0x40] ;  /* 0x0000400001e07983 */ /* 0x000f680000300800 */
[----:B------:R-:W5:Y:S04]  /*11760*/  LDL.LU R23, [R1+0x44] ;  /* 0x0000440001177983 */ /* 0x000f680000300800 */
[----:B------:R-:W5:Y:S04]  /*11770*/  LDL.LU R22, [R1+0x48] ;  /* 0x0000480001167983 */ /* 0x000f680000300800 */
[----:B------:R-:W5:Y:S01]  /*11780*/  LDL.LU R21, [R1+0x4c] ;  /* 0x00004c0001157983 */ /* 0x000f620000300800 */
[----:B------:R-:W-:-:S03]  /*11790*/  ISETP.GE.AND P0, PT, R19, 0x89, PT ;  /* 0x000000891300780c */ /* 0x000fc60003f06270 */
[----:B------:R-:W5:Y:S04]  /*117a0*/  LDL.LU R20, [R1+0x50] ;  /* 0x0000500001147983 */ /* 0x000f680000300800 */
[----:B------:R-:W5:Y:S04]  /*117b0*/  LDL.LU R15, [R1+0x54] ;  /* 0x00005400010f7983 */ /* 0x000f680000300800 */
[----:B------:R-:W5:Y:S04]  /*117c0*/  LDL.LU R14, [R1+0x58] ;  /* 0x00005800010e7983 */ /* 0x000f680000300800 */
[----:B------:R-:W5:Y:S04]  /*117d0*/  LDL.LU R13, [R1+0x5c] ;  /* 0x00005c00010d7983 */ /* 0x000f680000300800 */
[----:B------:R-:W3:Y:S04]  /*117e0*/  LDL.LU R19, [R1+0x6c] ;  /* 0x00006c0001137983 */ /* 0x000ee80000300800 */
[----:B------:R1:W-:Y:S04]  /*117f0*/  @!P4 STG.E.U8 desc[UR4][R8.64+0x9], R3 ;  /* 0x000009030800c986 */ /* 0x0003e8000c101104 */
[----:B-1----:R-:W4:Y:S01]  /*11800*/  LDL.LU R3, [R1+0x64] ;  /* 0x0000640001037983 */ /* 0x002f220000300800 */
[----:B--2---:R-:W-:-:S05]  /*11810*/  @!P5 IMAD R2, R2, R17, RZ ;  /* 0x000000110202d224 */ /* 0x004fca00078e02ff */
[----:B------:R1:W-:Y:S04]  /*11820*/  @!P5 STG.E.U8 desc[UR4][R4.64], R2 ;  /* 0x000000020400d986 */ /* 0x0003e8000c101104 */
[----:B-1----:R-:W2:Y:S01]  /*11830*/  LDL.LU R2, [R1+0x68] ;  /* 0x0000680001027983 */ /* 0x002ea20000300800 */
[C---:B------:R-:W-:Y:S02]  /*11840*/  ISETP.LT.OR P4, PT, R0.reuse, 0x2, !P1 ;  /* 0x000000020000780c */ /* 0x040fe40004f81670 */
[----:B------:R-:W-:-:S11]  /*11850*/  ISETP.LT.OR P5, PT, R0, 0x1, !P0 ;  /* 0x000000010000780c */ /* 0x000fd600047a1670 */
[----:B----4-:R-:W-:-:S05]  /*11860*/  @!P4 IMAD R3, R3, R17, RZ ;  /* 0x000000110303c224 */ /* 0x010fca00078e02ff */
[----:B------:R3:W-:Y:S01]  /*11870*/  @!P4 STG.E.U8 desc[UR4][R4.64+0x1], R3 ;  /* 0x000001030400c986 */ /* 0x0007e2000c101104 */
[----:B------:R-:W-:-:S13]  /*11880*/  ISETP.LT.OR P4, PT, R0, 0x2, !P0 ;  /* 0x000000020000780c */ /* 0x000fda0004781670 */
[----:B---3--:R-:W-:Y:S02]  /*11890*/  @!P4 IMAD R3, R19, R17, RZ ;  /* 0x000000111303c224 */ /* 0x008fe400078e02ff */
[----:B------:R-:W3:Y:S04]  /*118a0*/  LDL.LU R19, [R1+0x2c] ;  /* 0x00002c0001137983 */ /* 0x000ee80000300800 */
[----:B------:R1:W-:Y:S01]  /*118b0*/  @!P4 STG.E.U8 desc[UR4][R10.64+0x1], R3 ;  /* 0x000001030a00c986 */ /* 0x0003e2000c101104 */
[----:B------:R-:W-:-:S13]  /*118c0*/  ISETP.LT.OR P4, PT, R0, 0xa, !P1 ;  /* 0x0000000a0000780c */ /* 0x000fda0004f81670 */
[-C--:B-1----:R-:W-:Y:S02]  /*118d0*/  @!P4 IMAD R3, R227, R17.reuse, RZ ;  /* 0x00000011e303c224 */ /* 0x082fe400078e02ff */
[----:B--2---:R-:W-:-:S05]  /*118e0*/  @!P5 IMAD R2, R2, R17, RZ ;  /* 0x000000110202d224 */ /* 0x004fca00078e02ff */
[----:B------:R1:W-:Y:S01]  /*118f0*/  @!P5 STG.E.U8 desc[UR4][R10.64], R2 ;  /* 0x000000020a00d986 */ /* 0x0003e2000c101104 */
[----:B------:R-:W-:-:S13]  /*11900*/  ISETP.LT.OR P5, PT, R0, 0x9, !P1 ;  /* 0x000000090000780c */ /* 0x000fda0004fa1670 */
[-C--:B-1----:R-:W-:Y:S01]  /*11910*/  @!P5 IMAD R2, R12, R17.reuse, RZ ;  /* 0x000000110c02d224 */ /* 0x082fe200078e02ff */
[----:B------:R-:W-:Y:S04]  /*11920*/  @!P4 STG.E.U8 desc[UR4][R4.64+0x9], R3 ;  /* 0x000009030400c986 */ /* 0x000fe8000c101104 */
[----:B------:R1:W-:Y:S01]  /*11930*/  @!P5 STG.E.U8 desc[UR4][R4.64+0x8], R2 ;  /* 0x000008020400d986 */ /* 0x0003e2000c101104 */
[C---:B------:R-:W-:Y:S02]  /*11940*/  ISETP.LT.OR P5, PT, R0.reuse, 0x9, !P0 ;  /* 0x000000090000780c */ /* 0x040fe400047a1670 */
[----:B------:R-:W-:Y:S01]  /*11950*/  ISETP.LT.OR P4, PT, R0, 0xa, !P0 ;  /* 0x0000000a0000780c */ /* 0x000fe20004781670 */
[----:B------:R-:W2:Y:S04]  /*11960*/  LDL.LU R12, [R1+0x30] ;  /* 0x00003000010c7983 */ /* 0x000ea80000300800 */
[----:B------:R-:W4:Y:S06]  /*11970*/  LDL.LU R227, [R1+0x34] ;  /* 0x0000340001e37983 */ /* 0x000f2c0000300800 */
[----:B-1----:R-:W-:-:S02]  /*11980*/  @!P5 IMAD R2, R226, R17, RZ ;  /* 0x00000011e202d224 */ /* 0x002fc400078e02ff */
[----:B------:R-:W-:Y:S01]  /*11990*/  @!P4 IMAD R3, R225, R17, RZ ;  /* 0x00000011e103c224 */ /* 0x000fe200078e02ff */
[----:B------:R-:W2:Y:S04]  /*119a0*/  LDL.LU R226, [R1+0x38] ;  /* 0x0000380001e27983 */ /* 0x000ea80000300800 */
[----:B------:R5:W-:Y:S01]  /*119b0*/  @!P5 STG.E.U8 desc[UR4][R10.64+0x8], R2 ;  /* 0x000008020a00d986 */ /* 0x000be2000c101104 */
[----:B------:R-:W-:-:S03]  /*119c0*/  ISETP.LT.OR P5, PT, R0, 0x11, !P2 ;  /* 0x000000110000780c */ /* 0x000fc600057a1670 */
[----:B------:R1:W-:Y:S01]  /*119d0*/  @!P4 STG.E.U8 desc[UR4][R10.64+0x9], R3 ;  /* 0x000009030a00c986 */ /* 0x0003e2000c101104 */
[----:B------:R-:W-:-:S09]  /*119e0*/  ISETP.LT.OR P4, PT, R0, 0x12, !P2 ;  /* 0x000000120000780c */ /* 0x000fd20005781670 */
[----:B-----5:R-:W-:-:S05]  /*119f0*/  @!P5 IMAD R2, R224, R17, RZ ;  /* 0x00000011e002d224 */ /* 0x020fca00078e02ff */
[----:B------:R5:W-:Y:S01]  /*11a00*/  @!P5 STG.E.U8 desc[UR4][R6.64+0x10], R2 ;  /* 0x000010020600d986 */ /* 0x000be2000c101104 */
[----:B------:R-:W-:Y:S01]  /*11a10*/  ISETP.LT.OR P5, PT, R0, 0x11, !P3 ;  /* 0x000000110000780c */ /* 0x000fe20005fa1670 */
[----:B-1----:R-:W-:-:S05]  /*11a20*/  @!P4 IMAD R3, R23, R17, RZ ;  /* 0x000000111703c224 */ /* 0x002fca00078e02ff */
[----:B------:R1:W-:Y:S01]  /*11a30*/  @!P4 STG.E.U8 desc[UR4][R6.64+0x11], R3 ;  /* 0x000011030600c986 */ /* 0x0003e2000c101104 */
[----:B------:R-:W-:-:S06]  /*11a40*/  ISETP.LT.OR P4, PT, R0, 0x12, !P3 ;  /* 0x000000120000780c */ /* 0x000fcc0005f81670 */
        /* <DEDUP_REMOVED lines=10> */
[----:B------:R-:W-:Y:S07]  /*11af0*/  @!P4 STG.E.U8 desc[UR4][R6.64+0x19], R3 ;  /* 0x000019030600c986 */ /* 0x000fee000c101104 */
[----:B-----5:R-:W-:-:S05]  /*11b00*/  @!P5 IMAD R2, R14, R17, RZ ;  /* 0x000000110e02d224 */ /* 0x020fca00078e02ff */
[----:B------:R1:W-:Y:S04]  /*11b10*/  @!P5 STG.E.U8 desc[UR4][R8.64+0x18], R2 ;  /* 0x000018020800d986 */ /* 0x0003e8000c101104 */
[----:B-1----:R-:W5:Y:S01]  /*11b20*/  LDL.LU R2, [R1+0x20] ;  /* 0x0000200001027983 */ /* 0x002f620000300800 */
[C---:B------:R-:W-:Y:S02]  /*11b30*/  ISETP.LT.OR P4, PT, R0.reuse, 0x1a, !P3 ;  /* 0x0000001a0000780c */ /* 0x040fe40005f81670 */
[----:B------:R-:W-:Y:S01]  /*11b40*/  ISETP.LT.OR P5, PT, R0, 0x11, !P1 ;  /* 0x000000110000780c */ /* 0x000fe20004fa1670 */
[----:B------:R-:W2:Y:S04]  /*11b50*/  LDL.LU R225, [R1+0x3c] ;  /* 0x00003c0001e17983 */ /* 0x000ea80000300800 */
[----:B------:R-:W2:Y:S04]  /*11b60*/  LDL.LU R224, [R1] ;  /* 0x0000000001e07983 */ /* 0x000ea80000300800 */
[----:B------:R-:W2:Y:S02]  /*11b70*/  LDL.LU R23, [R1+0x4] ;  /* 0x0000040001177983 */ /* 0x000ea40000300800 */
[----:B------:R-:W-:-:S02]  /*11b80*/  @!P4 IMAD R3, R13, R17, RZ ;  /* 0x000000110d03c224 */ /* 0x000fc400078e02ff */
[----:B------:R-:W2:Y:S04]  /*11b90*/  LDL.LU R22, [R1+0x8] ;  /* 0x0000080001167983 */ /* 0x000ea80000300800 */
[----:B------:R-:W2:Y:S04]  /*11ba0*/  LDL.LU R13, [R1+0xc] ;  /* 0x00000c00010d7983 */ /* 0x000ea80000300800 */
[----:B------:R-:W2:Y:S04]  /*11bb0*/  LDL.LU R15, [R1+0x10] ;  /* 0x00001000010f7983 */ /* 0x000ea80000300800 */
[----:B------:R-:W2:Y:S04]  /*11bc0*/  LDL.LU R21, [R1+0x14] ;  /* 0x0000140001157983 */ /* 0x000ea80000300800 */
[----:B------:R-:W2:Y:S04]  /*11bd0*/  LDL.LU R20, [R1+0x18] ;  /* 0x0000180001147983 */ /* 0x000ea80000300800 */
[----:B------:R-:W2:Y:S04]  /*11be0*/  LDL.LU R14, [R1+0x1c] ;  /* 0x00001c00010e7983 */ /* 0x000ea80000300800 */
[----:B------:R1:W-:Y:S04]  /*11bf0*/  @!P4 STG.E.U8 desc[UR4][R8.64+0x19], R3 ;  /* 0x000019030800c986 */ /* 0x0003e8000c101104 */
[----:B-1----:R-:W3:Y:S01]  /*11c00*/  LDL.LU R3, [R1+0x24] ;  /* 0x0000240001037983 */ /* 0x002ee20000300800 */
[----:B-----5:R-:W-:-:S05]  /*11c10*/  @!P5 IMAD R2, R2, R17, RZ ;  /* 0x000000110202d224 */ /* 0x020fca00078e02ff */
[----:B------:R1:W-:Y:S04]  /*11c20*/  @!P5 STG.E.U8 desc[UR4][R4.64+0x10], R2 ;  /* 0x000010020400d986 */ /* 0x0003e8000c101104 */
[----:B-1----:R-:W5:Y:S01]  /*11c30*/  LDL.LU R2, [R1+0x28] ;  /* 0x0000280001027983 */ /* 0x002f620000300800 */
[C---:B------:R-:W-:Y:S02]  /*11c40*/  ISETP.LT.OR P4, PT, R0.reuse, 0x12, !P1 ;  /* 0x000000120000780c */ /* 0x040fe40004f81670 */
[----:B------:R-:W-:-:S11]  /*11c50*/  ISETP.LT.OR P5, PT, R0, 0x11, !P0 ;  /* 0x000000110000780c */ /* 0x000fd600047a1670 */
[----:B---3--:R-:W-:-:S05]  /*11c60*/  @!P4 IMAD R3, R3, R17, RZ ;  /* 0x000000110303c224 */ /* 0x008fca00078e02ff */
[----:B------:R1:W-:Y:S01]  /*11c70*/  @!P4 STG.E.U8 desc[UR4][R4.64+0x11], R3 ;  /* 0x000011030400c986 */ /* 0x0003e2000c101104 */
[----:B------:R-:W-:-:S13]  /*11c80*/  ISETP.LT.OR P4, PT, R0, 0x12, !P0 ;  /* 0x000000120000780c */ /* 0x000fda0004781670 */
[----:B-1----:R-:W-:-:S05]  /*11c90*/  @!P4 IMAD R3, R19, R17, RZ ;  /* 0x000000111303c224 */ /* 0x002fca00078e02ff */
[----:B------:R4:W-:Y:S01]  /*11ca0*/  @!P4 STG.E.U8 desc[UR4][R10.64+0x11], R3 ;  /* 0x000011030a00c986 */ /* 0x0009e2000c101104 */
[----:B------:R-:W-:-:S13]  /*11cb0*/  ISETP.LT.OR P4, PT, R0, 0x1a, !P1 ;  /* 0x0000001a0000780c */ /* 0x000fda0004f81670 */
[-C--:B----4-:R-:W-:Y:S02]  /*11cc0*/  @!P4 IMAD R3, R227, R17.reuse, RZ ;  /* 0x00000011e303c224 */ /* 0x090fe400078e02ff */
[----:B-----5:R-:W-:-:S05]  /*11cd0*/  @!P5 IMAD R2, R2, R17, RZ ;  /* 0x000000110202d224 */ /* 0x020fca00078e02ff */
[----:B------:R2:W-:Y:S01]  /*11ce0*/  @!P5 STG.E.U8 desc[UR4][R10.64+0x10], R2 ;  /* 0x000010020a00d986 */ /* 0x0005e2000c101104 */
[----:B------:R-:W-:-:S13]  /*11cf0*/  ISETP.LT.OR P5, PT, R0, 0x19, !P1 ;  /* 0x000000190000780c */ /* 0x000fda0004fa1670 */
[----:B--2---:R-:W-:-:S05]  /*11d00*/  @!P5 IMAD R2, R12, R17, RZ ;  /* 0x000000110c02d224 */ /* 0x004fca00078e02ff */
[----:B------:R1:W-:Y:S01]  /*11d10*/  @!P5 STG.E.U8 desc[UR4][R4.64+0x18], R2 ;  /* 0x000018020400d986 */ /* 0x0003e2000c101104 */
[----:B------:R-:W-:-:S03]  /*11d20*/  ISETP.LT.OR P5, PT, R0, 0x19, !P0 ;  /* 0x000000190000780c */ /* 0x000fc600047a1670 */
[----:B------:R-:W-:Y:S01]  /*11d30*/  @!P4 STG.E.U8 desc[UR4][R4.64+0x19], R3 ;  /* 0x000019030400c986 */ /* 0x000fe2000c101104 */
[----:B------:R-:W-:-:S09]  /*11d40*/  ISETP.LT.OR P4, PT, R0, 0x1a, !P0 ;  /* 0x0000001a0000780c */ /* 0x000fd20004781670 */
[----:B-1----:R-:W-:-:S05]  /*11d50*/  @!P5 IMAD R2, R226, R17, RZ ;  /* 0x00000011e202d224 */ /* 0x002fca00078e02ff */
[----:B------:R1:W-:Y:S01]  /*11d60*/  @!P5 STG.E.U8 desc[UR4][R10.64+0x18], R2 ;  /* 0x000018020a00d986 */ /* 0x0003e2000c101104 */
[----:B------:R-:W-:Y:S01]  /*11d70*/  ISETP.LT.OR P5, PT, R0, 0x21, !P2 ;  /* 0x000000210000780c */ /* 0x000fe200057a1670 */
[----:B-1----:R-:W-:-:S12]  /*11d80*/  @!P4 IMAD R2, R225, R17, RZ ;  /* 0x00000011e102c224 */ /* 0x002fd800078e02ff */
[----:B------:R-:W-:Y:S01]  /*11d90*/  @!P5 IMAD R3, R224, R17, RZ ;  /* 0x00000011e003d224 */ /* 0x000fe200078e02ff */
[----:B------:R1:W-:Y:S01]  /*11da0*/  @!P4 STG.E.U8 desc[UR4][R10.64+0x19], R2 ;  /* 0x000019020a00c986 */ /* 0x0003e2000c101104 */
[----:B------:R-:W-:-:S03]  /*11db0*/  ISETP.LT.OR P4, PT, R0, 0x22, !P2 ;  /* 0x000000220000780c */ /* 0x000fc60005781670 */
[----:B------:R2:W-:Y:S01]  /*11dc0*/  @!P5 STG.E.U8 desc[UR4][R6.64+0x20], R3 ;  /* 0x000020030600d986 */ /* 0x0005e2000c101104 */
[----:B------:R-:W-:-:S09]  /*11dd0*/  ISETP.LT.OR P5, PT, R0, 0x21, !P3 ;  /* 0x000000210000780c */ /* 0x000fd20005fa1670 */
[----:B-1----:R-:W-:-:S04]  /*11de0*/  @!P4 IMAD R2, R23, R17, RZ ;  /* 0x000000111702c224 */ /* 0x002fc800078e02ff */
[----:B--2---:R-:W-:Y:S01]  /*11df0*/  @!P5 IMAD R3, R22, R17, RZ ;  /* 0x000000111603d224 */ /* 0x004fe200078e02ff */
[----:B------:R-:W-:Y:S01]  /*11e00*/  @!P4 STG.E.U8 desc[UR4][R6.64+0x21], R2 ;  /* 0x000021020600c986 */ /* 0x000fe2000c101104 */
[----:B------:R-:W-:-:S03]  /*11e10*/  ISETP.LT.OR P4, PT, R0, 0x22, !P3 ;  /* 0x000000220000780c */ /* 0x000fc60005f81670 */
[----:B------:R1:W-:Y:S01]  /*11e20*/  @!P5 STG.E.U8 desc[UR4][R8.64+0x20], R3 ;  /* 0x000020030800d986 */ /* 0x0003e2000c101104 */
[----:B------:R-:W-:-:S09]  /*11e30*/  ISETP.LT.OR P5, PT, R0, 0x29, !P2 ;  /* 0x000000290000780c */ /* 0x000fd200057a1670 */
[----:B------:R-:W-:-:S04]  /*11e40*/  @!P4 IMAD R13, R13, R17, RZ ;  /* 0x000000110d0dc224 */ /* 0x000fc800078e02ff */
[----:B------:R-:W-:Y:S01]  /*11e50*/  @!P5 IMAD R15, R15, R17, RZ ;  /* 0x000000110f0fd224 */ /* 0x000fe200078e02ff */
[----:B------:R2:W-:Y:S01]  /*11e60*/  @!P4 STG.E.U8 desc[UR4][R8.64+0x21], R13 ;  /* 0x0000210d0800c986 */ /* 0x0005e2000c101104 */
[----:B------:R-:W-:-:S03]  /*11e70*/  ISETP.LT.OR P4, PT, R0, 0x2a, !P2 ;  /* 0x0000002a0000780c */ /* 0x000fc60005781670 */
[----:B------:R3:W-:Y:S01]  /*11e80*/  @!P5 STG.E.U8 desc[UR4][R6.64+0x28], R15 ;  /* 0x0000280f0600d986 */ /* 0x0007e2000c101104 */
[----:B------:R-:W-:-:S09]  /*11e90*/  ISETP.LT.OR P5, PT, R0, 0x29, !P3 ;  /* 0x000000290000780c */ /* 0x000fd20005fa1670 */
[----:B------:R-:W-:-:S04]  /*11ea0*/  @!P4 IMAD R19, R21, R17, RZ ;  /* 0x000000111513c224 */ /* 0x000fc800078e02ff */
[----:B------:R-:W-:Y:S01]  /*11eb0*/  @!P5 IMAD R21, R20, R17, RZ ;  /* 0x000000111415d224 */ /* 0x000fe200078e02ff */
[----:B------:R-:W-:Y:S01]  /*11ec0*/  @!P4 STG.E.U8 desc[UR4][R6.64+0x29], R19 ;  /* 0x000029130600c986 */ /* 0x000fe2000c101104 */
[----:B------:R-:W-:-:S03]  /*11ed0*/  ISETP.LT.OR P4, PT, R0, 0x2a, !P3 ;  /* 0x0000002a0000780c */ /* 0x000fc60005f81670 */
[----:B------:R-:W-:Y:S01]  /*11ee0*/  @!P5 STG.E.U8 desc[UR4][R8.64+0x28], R21 ;  /* 0x000028150800d986 */ /* 0x000fe2000c101104 */
[----:B------:R-:W-:-:S09]  /*11ef0*/  ISETP.LT.OR P5, PT, R0, 0x21, !P1 ;  /* 0x000000210000780c */ /* 0x000fd20004fa1670 */
[----:B-1----:R-:W-:-:S04]  /*11f00*/  @!P4 IMAD R3, R14, R17, RZ ;  /* 0x000000110e03c224 */ /* 0x002fc800078e02ff */
[----:B--2---:R-:W-:Y:S01]  /*11f10*/  @!P5 IMAD R13, R216, R17, RZ ;  /* 0x00000011d80dd224 */ /* 0x004fe200078e02ff */
[----:B------:R1:W-:Y:S01]  /*11f20*/  @!P4 STG.E.U8 desc[UR4][R8.64+0x29], R3 ;  /* 0x000029030800c986 */ /* 0x0003e2000c101104 */
[----:B------:R-:W-:-:S03]  /*11f30*/  ISETP.LT.OR P4, PT, R0, 0x22, !P1 ;  /* 0x000000220000780c */ /* 0x000fc60004f81670 */
[----:B------:R2:W-:Y:S01]  /*11f40*/  @!P5 STG.E.U8 desc[UR4][R4.64+0x20], R13 ;  /* 0x0000200d0400d986 */ /* 0x0005e2000c101104 */
[----:B------:R-:W-:-:S09]  /*11f50*/  ISETP.LT.OR P5, PT, R0, 0x21, !P0 ;  /* 0x000000210000780c */ /* 0x000fd200047a1670 */
[----:B------:R-:W-:-:S04]  /*11f60*/  @!P4 IMAD R217, R217, R17, RZ ;  /* 0x00000011d9d9c224 */ /* 0x000fc800078e02ff */
[----:B---3--:R-:W-:Y:S01]  /*11f70*/  @!P5 IMAD R15, R218, R17, RZ ;  /* 0x00000011da0fd224 */ /* 0x008fe200078e02ff */
[----:B------:R-:W-:Y:S01]  /*11f80*/  @!P4 STG.E.U8 desc[UR4][R4.64+0x21], R217 ;  /* 0x000021d90400c986 */ /* 0x000fe2000c101104 */
[----:B------:R-:W-:-:S03]  /*11f90*/  ISETP.LT.OR P4, PT, R0, 0x22, !P0 ;  /* 0x000000220000780c */ /* 0x000fc60004781670 */
[----:B------:R3:W-:Y:S01]  /*11fa0*/  @!P5 STG.E.U8 desc[UR4][R10.64+0x20], R15 ;  /* 0x0000200f0a00d986 */ /* 0x0007e2000c101104 */
[----:B------:R-:W-:-:S09]  /*11fb0*/  ISETP.LT.OR P5, PT, R0, 0x29, !P1 ;  /* 0x000000290000780c */ /* 0x000fd20004fa1670 */
[----:B------:R-:W-:-:S04]  /*11fc0*/  @!P4 IMAD R219, R219, R17, RZ ;  /* 0x00000011dbdbc224 */ /* 0x000fc800078e02ff */
[----:B-1----:R-:W-:Y:S01]  /*11fd0*/  @!P5 IMAD R3, R220, R17, RZ ;  /* 0x00000011dc03d224 */ /* 0x002fe200078e02ff */
[----:B------:R-:W-:Y:S01]  /*11fe0*/  @!P4 STG.E.U8 desc[UR4][R10.64+0x21], R219 ;  /* 0x000021db0a00c986 */ /* 0x000fe2000c101104 */
[----:B------:R-:W-:-:S03]  /*11ff0*/  ISETP.LT.OR P4, PT, R0, 0x2a, !P1 ;  /* 0x0000002a0000780c */ /* 0x000fc60004f81670 */
[----:B------:R1:W-:Y:S01]  /*12000*/  @!P5 STG.E.U8 desc[UR4][R4.64+0x28], R3 ;  /* 0x000028030400d986 */ /* 0x0003e2000c101104 */
[----:B------:R-:W-:-:S09]  /*12010*/  ISETP.LT.OR P5, PT, R0, 0x29, !P0 ;  /* 0x000000290000780c */ /* 0x000fd200047a1670 */
[----:B------:R-:W-:-:S04]  /*12020*/  @!P4 IMAD R221, R221, R17, RZ ;  /* 0x00000011ddddc224 */ /* 0x000fc800078e02ff */
[----:B--2---:R-:W-:Y:S01]  /*12030*/  @!P5 IMAD R13, R222, R17, RZ ;  /* 0x00000011de0dd224 */ /* 0x004fe200078e02ff */
[----:B------:R-:W-:Y:S01]  /*12040*/  @!P4 STG.E.U8 desc[UR4][R4.64+0x29], R221 ;  /* 0x000029dd0400c986 */ /* 0x000fe2000c101104 */
        /* <DEDUP_REMOVED lines=542> */
[C---:B------:R-:W-:Y:S02]  /*14230*/  ISETP.LT.OR P5, PT, R0.reuse, 0xe9, !P2 ;  /* 0x000000e90000780c */ /* 0x040fe400057a1670 */
[----:B------:R-:W-:-:S07]  /*14240*/  ISETP.LT.OR P2, PT, R0, 0xea, !P2 ;  /* 0x000000ea0000780c */ /* 0x000fce0005741670 */
[----:B------:R-:W-:-:S04]  /*14250*/  @!P4 IMAD R35, R35, R17, RZ ;  /* 0x000000112323c224 */ /* 0x000fc800078e02ff */
[-C--:B---3--:R-:W-:Y:S02]  /*14260*/  @!P5 IMAD R15, R36, R17.reuse, RZ ;  /* 0x00000011240fd224 */ /* 0x088fe400078e02ff */
[----:B------:R-:W-:Y:S01]  /*14270*/  @!P2 IMAD R37, R37, R17, RZ ;  /* 0x000000112525a224 */ /* 0x000fe200078e02ff */
[----:B------:R-:W-:Y:S01]  /*14280*/  @!P4 STG.E.U8 desc[UR4][R8.64+0xe1], R35 ;  /* 0x0000e1230800c986 */ /* 0x000fe2000c101104 */
[C---:B------:R-:W-:Y:S02]  /*14290*/  ISETP.LT.OR P4, PT, R0.reuse, 0xe9, !P3 ;  /* 0x000000e90000780c */ /* 0x040fe40005f81670 */
[C---:B------:R-:W-:Y:S01]  /*142a0*/  ISETP.LT.OR P3, PT, R0.reuse, 0xea, !P3 ;  /* 0x000000ea0000780c */ /* 0x040fe20005f61670 */
[----:B------:R-:W-:Y:S01]  /*142b0*/  @!P2 STG.E.U8 desc[UR4][R6.64+0xe9], R37 ;  /* 0x0000e9250600a986 */ /* 0x000fe2000c101104 */
[----:B------:R-:W-:-:S03]  /*142c0*/  ISETP.LT.OR P2, PT, R0, 0xe2, !P1 ;  /* 0x000000e20000780c */ /* 0x000fc60004f41670 */
[----:B------:R3:W-:Y:S01]  /*142d0*/  @!P5 STG.E.U8 desc[UR4][R6.64+0xe8], R15 ;  /* 0x0000e80f0600d986 */ /* 0x0007e2000c101104 */
[----:B------:R-:W-:-:S05]  /*142e0*/  ISETP.LT.OR P5, PT, R0, 0xe1, !P1 ;  /* 0x000000e10000780c */ /* 0x000fca0004fa1670 */
[-C--:B-1----:R-:W-:Y:S02]  /*142f0*/  @!P4 IMAD R3, R38, R17.reuse, RZ ;  /* 0x000000112603c224 */ /* 0x082fe400078e02ff */
[-C--:B------:R-:W-:Y:S02]  /*14300*/  @!P3 IMAD R39, R39, R17.reuse, RZ ;  /* 0x000000112727b224 */ /* 0x080fe400078e02ff */
[-C--:B------:R-:W-:Y:S01]  /*14310*/  @!P2 IMAD R25, R25, R17.reuse, RZ ;  /* 0x000000111919a224 */ /* 0x080fe200078e02ff */
[----:B------:R1:W-:Y:S03]  /*14320*/  @!P4 STG.E.U8 desc[UR4][R8.64+0xe8], R3 ;  /* 0x0000e8030800c986 */ /* 0x0003e6000c101104 */
[----:B--2---:R-:W-:Y:S01]  /*14330*/  @!P5 IMAD R13, R24, R17, RZ ;  /* 0x00000011180dd224 */ /* 0x004fe200078e02ff */
[----:B------:R2:W-:Y:S01]  /*14340*/  @!P3 STG.E.U8 desc[UR4][R8.64+0xe9], R39 ;  /* 0x0000e9270800b986 */ /* 0x0005e2000c101104 */
[----:B------:R-:W-:-:S02]  /*14350*/  ISETP.LT.OR P3, PT, R0, 0xe1, !P0 ;  /* 0x000000e10000780c */ /* 0x000fc40004761670 */
[C---:B------:R-:W-:Y:S01]  /*14360*/  ISETP.LT.OR P4, PT, R0.reuse, 0xe2, !P0 ;  /* 0x000000e20000780c */ /* 0x040fe20004781670 */
[----:B------:R4:W-:Y:S01]  /*14370*/  @!P2 STG.E.U8 desc[UR4][R4.64+0xe1], R25 ;  /* 0x0000e1190400a986 */ /* 0x0009e2000c101104 */
[C---:B------:R-:W-:Y:S02]  /*14380*/  ISETP.LT.OR P2, PT, R0.reuse, 0xe9, !P1 ;  /* 0x000000e90000780c */ /* 0x040fe40004f41670 */
[C---:B------:R-:W-:Y:S01]  /*14390*/  ISETP.LT.OR P1, PT, R0.reuse, 0xea, !P1 ;  /* 0x000000ea0000780c */ /* 0x040fe20004f21670 */
[----:B------:R4:W-:Y:S01]  /*143a0*/  @!P5 STG.E.U8 desc[UR4][R4.64+0xe0], R13 ;  /* 0x0000e00d0400d986 */ /* 0x0009e2000c101104 */
[C---:B------:R-:W-:Y:S02]  /*143b0*/  ISETP.LT.OR P5, PT, R0.reuse, 0xe9, !P0 ;  /* 0x000000e90000780c */ /* 0x040fe400047a1670 */
[----:B------:R-:W-:-:S03]  /*143c0*/  ISETP.LT.OR P0, PT, R0, 0xea, !P0 ;  /* 0x000000ea0000780c */ /* 0x000fc60004701670 */
[-C--:B---3--:R-:W-:Y:S02]  /*143d0*/  @!P3 IMAD R7, R26, R17.reuse, RZ ;  /* 0x000000111a07b224 */ /* 0x088fe400078e02ff */
[-C--:B------:R-:W-:Y:S02]  /*143e0*/  @!P4 IMAD R27, R27, R17.reuse, RZ ;  /* 0x000000111b1bc224 */ /* 0x080fe400078e02ff */
[-C--:B-1----:R-:W-:Y:S02]  /*143f0*/  @!P2 IMAD R3, R28, R17.reuse, RZ ;  /* 0x000000111c03a224 */ /* 0x082fe400078e02ff */
[-C--:B------:R-:W-:Y:S02]  /*14400*/  @!P1 IMAD R29, R29, R17.reuse, RZ ;  /* 0x000000111d1d9224 */ /* 0x080fe400078e02ff */
[-C--:B--2---:R-:W-:Y:S02]  /*14410*/  @!P5 IMAD R9, R30, R17.reuse, RZ ;  /* 0x000000111e09d224 */ /* 0x084fe400078e02ff */
[----:B------:R-:W-:Y:S01]  /*14420*/  @!P0 IMAD R31, R31, R17, RZ ;  /* 0x000000111f1f8224 */ /* 0x000fe200078e02ff */
[----:B------:R4:W-:Y:S04]  /*14430*/  @!P3 STG.E.U8 desc[UR4][R10.64+0xe0], R7 ;  /* 0x0000e0070a00b986 */ /* 0x0009e8000c101104 */
[----:B------:R4:W-:Y:S04]  /*14440*/  @!P4 STG.E.U8 desc[UR4][R10.64+0xe1], R27 ;  /* 0x0000e11b0a00c986 */ /* 0x0009e8000c101104 */
[----:B------:R4:W-:Y:S04]  /*14450*/  @!P2 STG.E.U8 desc[UR4][R4.64+0xe8], R3 ;  /* 0x0000e8030400a986 */ /* 0x0009e8000c101104 */
[----:B------:R4:W-:Y:S04]  /*14460*/  @!P1 STG.E.U8 desc[UR4][R4.64+0xe9], R29 ;  /* 0x0000e91d04009986 */ /* 0x0009e8000c101104 */
[----:B------:R4:W-:Y:S04]  /*14470*/  @!P5 STG.E.U8 desc[UR4][R10.64+0xe8], R9 ;  /* 0x0000e8090a00d986 */ /* 0x0009e8000c101104 */
[----:B------:R4:W-:Y:S02]  /*14480*/  @!P0 STG.E.U8 desc[UR4][R10.64+0xe9], R31 ;  /* 0x0000e91f0a008986 */ /* 0x0009e4000c101104 */
.L_x_515:
[----:B------:R-:W-:Y:S05]  /*14490*/  BSYNC B0 ;  /* 0x0000000000007941 */ /* 0x000fea0003800000 */
.L_x_33:
[----:B-12-4-:R-:W2:Y:S04]  /*144a0*/  LDL.LU R3, [R1+0xac] ;  /* 0x0000ac0001037983 */ /* 0x016ea80000300800 */
[----:B------:R-:W2:Y:S01]  /*144b0*/  LDL.LU R2, [R1+0xb0] ;  /* 0x0000b00001027983 */ /* 0x000ea20000300800 */
[----:B------:R-:W-:Y:S01]  /*144c0*/  ULDC UR4, c[0x0][0xc] ;  /* 0x0000030000047ab9 */ /* 0x000fe20000000800 */
[----:B------:R-:W-:Y:S01]  /*144d0*/  ULDC UR5, c[0x0][0x10] ;  /* 0x0000040000057ab9 */ /* 0x000fe20000000800 */
[----:B0--3--:R-:W2:Y:S01]  /*144e0*/  LDC R5, c[0x0][0x14] ;  /* 0x00000500ff057b82 */ /* 0x009ea20000000800 */
[----:B------:R-:W-:Y:S01]  /*144f0*/  UIMAD.WIDE.U32 UR4, UR4, UR5, URZ ;  /* 0x00000005040472a5 */ /* 0x000fe2000f8e003f */
[----:B------:R0:W5:Y:S01]  /*14500*/  LDL R28, [R1+0xc0] ;  /* 0x0000c000011c7983 */ /* 0x0001620000100800 */
[----:B------:R-:W-:Y:S01]  /*14510*/  PRMT R0, RZ, 0x7610, R0 ;  /* 0x00007610ff007816 */ /* 0x000fe20000000000 */
[----:B------:R-:W-:-:S03]  /*14520*/  IMAD.MOV.U32 R22, RZ, RZ, -0x1 ;  /* 0xffffffffff167424 */ /* 0x000fc600078e00ff */
[----:B--2---:R-:W-:-:S04]  /*14530*/  IMAD.WIDE.U32 R2, R5, UR4, R2 ;  /* 0x0000000405027c25 */ /* 0x004fc8000f8e0002 */
[----:B------:R-:W-:Y:S01]  /*14540*/  IMAD R5, R5, UR5, RZ ;  /* 0x0000000505057c24 */ /* 0x000fe2000f8e02ff */
[----:B------:R-:W-:Y:S01]  /*14550*/  ULDC.64 UR4, c[0x0][0x650] ;  /* 0x0001940000047ab9 */ /* 0x000fe20000000a00 */
[----:B------:R-:W-:Y:S02]  /*14560*/  MOV R21, R2 ;  /* 0x0000000200157202 */ /* 0x000fe40000000f00 */
[----:B------:R-:W-:Y:S01]  /*14570*/  IMAD.IADD R23, R3, 0x1, R5 ;  /* 0x0000000103177824 */ /* 0x000fe200078e0205 */
[----:B------:R-:W-:Y:S01]  /*14580*/  ISETP.GE.U32.AND P0, PT, R2, UR4, PT ;  /* 0x0000000402007c0c */ /* 0x000fe2000bf06070 */
[----:B------:R-:W-:-:S03]  /*14590*/  IMAD.MOV.U32 R2, RZ, RZ, -0x1 ;  /* 0xffffffffff027424 */ /* 0x000fc600078e00ff */
[----:B------:R0:W-:Y:S01]  /*145a0*/  STL [R1+0xac], R23 ;  /* 0x0000ac1701007387 */ /* 0x0001e20000100800 */
[----:B------:R-:W-:-:S03]  /*145b0*/  ISETP.GE.U32.AND.EX P0, PT, R23, UR5, PT, P0 ;  /* 0x0000000517007c0c */ /* 0x000fc6000bf06100 */
[----:B------:R0:W-:Y:S04]  /*145c0*/  STL [R1+0xb0], R21 ;  /* 0x0000b01501007387 */ /* 0x0001e80000100800 */
[----:B------:R0:W-:Y:S06]  /*145d0*/  STL [R1+0xbc], R2 ;  /* 0x0000bc0201007387 */ /* 0x0001ec0000100800 */
[----:B------:R-:W-:Y:S05]  /*145e0*/  @P0 BRA `(.L_x_516) ;  /* 0x0000000400780947 */ /* 0x000fea0003800000 */
[----:B------:R-:W1:Y:S01]  /*145f0*/  S2R R14, SR_CTAID.X ;  /* 0x00000000000e7919 */ /* 0x000e620000002500 */
[----:B------:R-:W2:Y:S01]  /*14600*/  LDC.64 R8, c[0x0][0x628] ;  /* 0x00018a00ff087b82 */ /* 0x000ea20000000a00 */
[----:B------:R-:W-:Y:S01]  /*14610*/  ULDC UR4, c[0x0][0x150] ;  /* 0x0000540000047ab9 */ /* 0x000fe20000000800 */
[----:B------:R-:W-:Y:S01]  /*14620*/  IMAD.MOV.U32 R6, RZ, RZ, R21 ;  /* 0x000000ffff067224 */ /* 0x000fe200078e0015 */
[----:B------:R-:W3:Y:S01]  /*14630*/  S2R R20, SR_CTAID.Y ;  /* 0x0000000000147919 */ /* 0x000ee20000002600 */
[----:B------:R-:W-:-:S04]  /*14640*/  IMAD.MOV.U32 R7, RZ, RZ, R23 ;  /* 0x000000ffff077224 */ /* 0x000fc800078e0017 */
[----:B------:R-:W4:Y:S08]  /*14650*/  LDC R19, c[0x0][0x144] ;  /* 0x00005100ff137b82 */ /* 0x000f300000000800 */
[----:B------:R-:W0:Y:S08]  /*14660*/  LDC R10, c[0x0][0x630] ;  /* 0x00018c00ff0a7b82 */ /* 0x000e300000000800 */
[----:B------:R-:W0:Y:S01]  /*14670*/  LDC.64 R12, c[0x0][0x620] ;  /* 0x00018800ff0c7b82 */ /* 0x000e220000000a00 */
[----:B--2---:R-:W-:-:S04]  /*14680*/  ISETP.NE.U32.AND P0, PT, R8, RZ, PT ;  /* 0x000000ff0800720c */ /* 0x004fc80003f05070 */
[----:B------:R-:W-:Y:S02]  /*14690*/  ISETP.NE.AND.EX P0, PT, R9, RZ, PT, P0 ;  /* 0x000000ff0900720c */ /* 0x000fe40003f05300 */
[----:B-1----:R-:W-:-:S05]  /*146a0*/  I2FP.F32.U32 R0, R14 ;  /* 0x0000000e00007245 */ /* 0x002fca0000201000 */
[----:B------:R-:W-:-:S04]  /*146b0*/  FMUL R0, R0, UR4 ;  /* 0x0000000400007c20 */ /* 0x000fc80008400000 */
[----:B------:R1:W2:Y:S02]  /*146c0*/  F2I.U32.TRUNC.NTZ R15, R0 ;  /* 0x00000000000f7305 */ /* 0x0002a4000020f000 */
[----:B---34-:R-:W-:Y:S05]  /*146d0*/  @!P0 BRA `(.L_x_517) ;  /* 0x0000000000288947 */ /* 0x018fea0003800000 */
[----:B-1----:R-:W1:Y:S02]  /*146e0*/  LDC R0, c[0x0][0x634] ;  /* 0x00018d00ff007b82 */ /* 0x002e640000000800 */
[----:B-1----:R-:W-:-:S05]  /*146f0*/  IADD3 R7, P0, R21, R0, RZ ;  /* 0x0000000015077210 */ /* 0x002fca0007f1e0ff */
[----:B------:R-:W-:-:S04]  /*14700*/  IMAD.X R11, RZ, RZ, R23, P0 ;  /* 0x000000ffff0b7224 */ /* 0x000fc800000e0617 */
[----:B0-----:R-:W-:-:S04]  /*14710*/  IMAD.WIDE.U32 R2, R11, R8, RZ ;  /* 0x000000080b027225 */ /* 0x001fc800078e00ff */
[----:B------:R-:W-:-:S04]  /*14720*/  IMAD.WIDE.U32 R4, P0, R7, R9, R2 ;  /* 0x0000000907047225 */ /* 0x000fc80007800002 */
[----:B------:R-:W-:Y:S01]  /*14730*/  IMAD.WIDE.U32 R2, R7, R8, RZ ;  /* 0x0000000807027225 */ /* 0x000fe200078e00ff */
[----:B------:R-:W-:-:S03]  /*14740*/  MOV R6, R5 ;  /* 0x0000000500067202 */ /* 0x000fc60000000f00 */
[----:B------:R-:W-:Y:S01]  /*14750*/  IMAD.X R7, RZ, RZ, RZ, P0 ;  /* 0x000000ffff077224 */ /* 0x000fe200000e06ff */
[----:B------:R-:W-:-:S05]  /*14760*/  IADD3 RZ, P0, R3, R4, RZ ;  /* 0x0000000403ff7210 */ /* 0x000fca0007f1e0ff */
[----:B------:R-:W-:-:S08]  /*14770*/  IMAD.WIDE.U32.X R6, R11, R9, R6, P0 ;  /* 0x000000090b067225 */ /* 0x000fd000000e0406 */
.L_x_517:
[-CC-:B0-----:R-:W-:Y:S01]  /*14780*/  SHF.R.U64 R22, R6, R10.reuse, R7.reuse ;  /* 0x0000000a06167219 */ /* 0x181fe20000001207 */
[----:B------:R-:W0:Y:S01]  /*14790*/  LDC.64 R26, c[0x0][0x640] ;  /* 0x00019000ff1a7b82 */ /* 0x000e220000000a00 */
[----:B-1----:R-:W-:Y:S01]  /*147a0*/  SHF.R.U32.HI R0, RZ, R10, R7 ;  /* 0x0000000aff007219 */ /* 0x002fe20000011607 */
[----:B------:R-:W-:Y:S01]  /*147b0*/  IMAD.MOV.U32 R2, RZ, RZ, R21 ;  /* 0x000000ffff027224 */ /* 0x000fe200078e0015 */
[----:B------:R-:W-:Y:S01]  /*147c0*/  IADD3 R5, P0, RZ, -R22, RZ ;  /* 0x80000016ff057210 */ /* 0x000fe20007f1e0ff */
[----:B--2---:R-:W-:Y:S01]  /*147d0*/  IMAD.MOV R15, RZ, RZ, -R15 ;  /* 0x000000ffff0f7224 */ /* 0x004fe200078e0a0f */
[----:B------:R-:W-:Y:S01]  /*147e0*/  ULDC UR4, c[0x0][0x154] ;  /* 0x0000550000047ab9 */ /* 0x000fe20000000800 */
[----:B------:R-:W-:Y:S02]  /*147f0*/  MOV R7, 0x1 ;  /* 0x0000000100077802 */ /* 0x000fe40000000f00 */
[----:B------:R-:W1:Y:S01]  /*14800*/  LDC R4, c[0x0][0x618] ;  /* 0x00018600ff047b82 */ /* 0x000e620000000800 */
[----:B------:R-:W-:-:S02]  /*14810*/  IMAD.X R3, RZ, RZ, ~R0, P0 ;  /* 0x000000ffff037224 */ /* 0x000fc400000e0e00 */
[----:B------:R-:W-:Y:S02]  /*14820*/  IMAD R15, R19, R15, R14 ;  /* 0x0000000f130f7224 */ /* 0x000fe400078e020e */
[-C--:B------:R-:W-:Y:S02]  /*14830*/  IMAD R0, R3, R12.reuse, RZ ;  /* 0x0000000c03007224 */ /* 0x080fe400078e02ff */
[----:B------:R-:W-:Y:S01]  /*14840*/  IMAD.MOV.U32 R3, RZ, RZ, R23 ;  /* 0x000000ffff037224 */ /* 0x000fe200078e0017 */
[----:B------:R-:W2:Y:S01]  /*14850*/  LDC R6, c[0x0][0x608] ;  /* 0x00018200ff067b82 */ /* 0x000ea20000000800 */
[----:B------:R-:W-:-:S04]  /*14860*/  IMAD.WIDE.U32 R2, R5, R12, R2 ;  /* 0x0000000c05027225 */ /* 0x000fc800078e0002 */
[----:B------:R-:W-:-:S03]  /*14870*/  IMAD R5, R5, R13, R0 ;  /* 0x0000000d05057224 */ /* 0x000fc600078e0200 */
[----:B------:R-:W3:Y:S01]  /*14880*/  LDC R24, c[0x0][0x658] ;  /* 0x00019600ff187b82 */ /* 0x000ee20000000800 */
[----:B------:R-:W-:Y:S01]  /*14890*/  I2FP.F32.U32 R0, R20 ;  /* 0x0000001400007245 */ /* 0x000fe20000201000 */
[----:B------:R-:W-:Y:S01]  /*148a0*/  IMAD.IADD R3, R3, 0x1, R5 ;  /* 0x0000000103037824 */ /* 0x000fe200078e0205 */
[----:B0-----:R-:W-:Y:S01]  /*148b0*/  ISETP.NE.U32.AND P0, PT, R26, RZ, PT ;  /* 0x000000ff1a00720c */ /* 0x001fe20003f05070 */
[----:B------:R-:W-:Y:S02]  /*148c0*/  IMAD.MOV.U32 R5, RZ, RZ, -0x1 ;  /* 0xffffffffff057424 */ /* 0x000fe400078e00ff */
[----:B------:R-:W-:Y:S02]  /*148d0*/  FMUL R0, R0, UR4 ;  /* 0x0000000400007c20 */ /* 0x000fe40008400000 */
[----:B------:R-:W0:Y:S01]  /*148e0*/  LDC R13, c[0x0][0x148] ;  /* 0x00005200ff0d7b82 */ /* 0x000e220000000800 */
[----:B-1----:R-:W-:Y:S01]  /*148f0*/  SHF.R.U64 R10, R2, R4, R3 ;  /* 0x00000004020a7219 */ /* 0x002fe20000001203 */
[----:B------:R1:W4:Y:S01]  /*14900*/  F2I.U32.TRUNC.NTZ R11, R0 ;  /* 0x00000000000b7305 */ /* 0x000322000020f000 */
[----:B------:R-:W-:-:S02]  /*14910*/  ISETP.NE.AND.EX P0, PT, R27, RZ, PT, P0 ;  /* 0x000000ff1b00720c */ /* 0x000fc40003f05300 */
[----:B------:R-:W-:-:S03]  /*14920*/  SHF.R.U32.HI R3, RZ, R4, R3 ;  /* 0x00000004ff037219 */ /* 0x000fc60000011603 */
[----:B------:R-:W0:Y:S01]  /*14930*/  LDC R14, c[0x0][0x600] ;  /* 0x00018000ff0e7b82 */ /* 0x000e220000000800 */
[-CC-:B--2---:R-:W-:Y:S02]  /*14940*/  SHF.R.U64 R8, R10, R6.reuse, R3.reuse ;  /* 0x000000060a087219 */ /* 0x184fe40000001203 */
[----:B------:R-:W-:-:S05]  /*14950*/  SHF.R.U32.HI R3, RZ, R6, R3 ;  /* 0x00000006ff037219 */ /* 0x000fca0000011603 */
[----:B------:R-:W2:Y:S01]  /*14960*/  LDC R21, c[0x0][0x648] ;  /* 0x00019200ff157b82 */ /* 0x000ea20000000800 */
[-CC-:B---3--:R-:W-:Y:S02]  /*14970*/  SHF.R.U64 R12, R8, R24.reuse, R3.reuse ;  /* 0x00000018080c7219 */ /* 0x188fe40000001203 */
[-C--:B------:R-:W-:Y:S02]  /*14980*/  SHF.L.U32 R5, R5, R24.reuse, RZ ;  /* 0x0000001805057219 */ /* 0x080fe400000006ff */
[-C--:B------:R-:W-:Y:S01]  /*14990*/  SHF.R.U32.HI R3, RZ, R24.reuse, R3 ;  /* 0x00000018ff037219 */ /* 0x080fe20000011603 */
[----:B------:R-:W-:Y:S01]  /*149a0*/  IMAD.MOV.U32 R2, RZ, RZ, R12 ;  /* 0x000000ffff027224 */ /* 0x000fe200078e000c */
[----:B------:R-:W-:Y:S01]  /*149b0*/  SHF.L.U32 R24, R7, R24, RZ ;  /* 0x0000001807187219 */ /* 0x000fe200000006ff */
[----:B------:R-:W3:Y:S01]  /*149c0*/  LDC R23, c[0x0][0x638] ;  /* 0x00018e00ff177b82 */ /* 0x000ee20000000800 */
[----:B------:R-:W-:-:S07]  /*149d0*/  LOP3.LUT R19, RZ, R5, RZ, 0x33, !PT ;  /* 0x00000005ff137212 */ /* 0x000fce00078e33ff */
[----:B------:R-:W0:Y:S01]  /*149e0*/  LDC R25, c[0x0][0x610] ;  /* 0x00018400ff197b82 */ /* 0x000e220000000800 */
[----:B-1--4-:R-:W-:Y:S05]  /*149f0*/  @!P0 BRA `(.L_x_518) ;  /* 0x0000000000288947 */ /* 0x012fea0003800000 */
        /* <DEDUP_REMOVED lines=10> */
.L_x_518:
[----:B------:R-:W1:Y:S01]  /*14aa0*/  LDC R4, c[0x0][0x65c] ;  /* 0x00019700ff047b82 */ /* 0x000e620000000800 */
[----:B--2---:R-:W-:Y:S01]  /*14ab0*/  SHF.R.U64 R0, R2, R21, R3 ;  /* 0x0000001502007219 */ /* 0x004fe20000001203 */
[----:B0-----:R-:W-:Y:S01]  /*14ac0*/  VIADD R7, R14, 0xffffffff ;  /* 0xffffffff0e077836 */ /* 0x001fe20000000000 */
[----:B------:R-:W-:Y:S01]  /*14ad0*/  LOP3.LUT R5, R8, R19, RZ, 0xc0, !PT ;  /* 0x0000001308057212 */ /* 0x000fe200078ec0ff */
[----:B------:R-:W-:Y:S01]  /*14ae0*/  IMAD.MOV R11, RZ, RZ, -R11 ;  /* 0x000000ffff0b7224 */ /* 0x000fe200078e0a0b */
[----:B------:R-:W-:-:S03]  /*14af0*/  IADD3 R3, -R0, RZ, RZ ;  /* 0x000000ff00037210 */ /* 0x000fc60007ffe1ff */
[----:B------:R-:W-:Y:S01]  /*14b00*/  IMAD R2, R24, R0, R5 ;  /* 0x0000000018027224 */ /* 0x000fe200078e0205 */
[----:B------:R-:W-:Y:S01]  /*14b10*/  LOP3.LUT R5, R10, R7, RZ, 0xc0, !PT ;  /* 0x000000070a057212 */ /* 0x000fe200078ec0ff */
[----:B---3--:R-:W-:-:S04]  /*14b20*/  IMAD R0, R3, R23, R12 ;  /* 0x0000001703007224 */ /* 0x008fc800078e020c */
[----:B------:R-:W-:Y:S01]  /*14b30*/  IMAD R3, R0, R14, R5 ;  /* 0x0000000e00037224 */ /* 0x000fe200078e0205 */
[----:B-1----:R-:W-:Y:S01]  /*14b40*/  ISETP.NE.AND P0, PT, R4, 0x1, PT ;  /* 0x000000010400780c */ /* 0x002fe20003f05270 */
[----:B------:R-:W-:-:S05]  /*14b50*/  IMAD.MOV.U32 R4, RZ, RZ, 0x1 ;  /* 0x00000001ff047424 */ /* 0x000fca00078e00ff */
[----:B------:R-:W-:-:S07]  /*14b60*/  PRMT R0, R4, 0x7610, R0 ;  /* 0x0000761004007816 */ /* 0x000fce0000000000 */
[----:B------:R-:W-:-:S04]  /*14b70*/  @P0 IMAD R15, R13, R11, R20 ;  /* 0x0000000b0d0f0224 */ /* 0x000fc800078e0214 */
[----:B------:R-:W-:-:S05]  /*14b80*/  IMAD R2, R2, R25, R15 ;  /* 0x0000001902027224 */ /* 0x000fca00078e020f */
[----:B------:R-:W-:Y:S02]  /*14b90*/  SEL R4, R3, R2, !P0 ;  /* 0x0000000203047207 */ /* 0x000fe40004000000 */
[----:B-----5:R-:W-:-:S03]  /*14ba0*/  SEL R28, R2, R3, !P0 ;  /* 0x00000003021c7207 */ /* 0x020fc60004000000 */
[----:B------:R1:W-:Y:S04]  /*14bb0*/  STL [R1+0xbc], R4 ;  /* 0x0000bc0401007387 */ /* 0x0003e80000100800 */
[----:B------:R1:W-:Y:S02]  /*14bc0*/  STL [R1+0xc0], R28 ;  /* 0x0000c01c01007387 */ /* 0x0003e40000100800 */
.L_x_516:
[----:B------:R-:W-:Y:S01]  /*14bd0*/  LOP3.LUT P0, RZ, R0, 0xff, RZ, 0xc0, !PT ;  /* 0x000000ff00ff7812 */ /* 0x000fe2000780c0ff */
[----:B0----5:R-:W-:-:S12]  /*14be0*/  IMAD.MOV.U32 R23, RZ, RZ, R28 ;  /* 0x000000ffff177224 */ /* 0x021fd800078e001c */
[----:B------:R-:W-:Y:S05]  /*14bf0*/  @P0 BRA `(.L_x_519) ;  /* 0xfffffec400f80947 */ /* 0x000fea000383ffff */
[----:B------:R-:W-:Y:S05]  /*14c00*/  EXIT ;  /* 0x000000000000794d */ /* 0x000fea0003800000 */
.L_x_8:
[----:B------:R-:W2:Y:S01]  /*14c10*/  LDL R20, [R1+0xb0] ;  /* 0x0000b00001147983 */ /* 0x000ea20000100800 */
[----:B------:R-:W-:-:S03]  /*14c20*/  ULDC.64 UR4, c[0x0][0x650] ;  /* 0x0001940000047ab9 */ /* 0x000fc60000000a00 */
[----:B0-----:R-:W3:Y:S01]  /*14c30*/  LDL R24, [R1+0xac] ;  /* 0x0000ac0001187983 */ /* 0x001ee20000100800 */
[----:B------:R-:W-:Y:S01]  /*14c40*/  PRMT R6, RZ, 0x7610, R6 ;  /* 0x00007610ff067816 */ /* 0x000fe20000000006 */
[----:B------:R-:W-:Y:S02]  /*14c50*/  IMAD.MOV.U32 R16, RZ, RZ, -0x1 ;  /* 0xffffffffff107424 */ /* 0x000fe400078e00ff */
[----:B------:R-:W-:Y:S02]  /*14c60*/  IMAD.MOV.U32 R17, RZ, RZ, -0x1 ;  /* 0xffffffffff117424 */ /* 0x000fe400078e00ff */
[----:B------:R-:W-:Y:S01]  /*14c70*/  IMAD.MOV.U32 R13, RZ, RZ, -0x1 ;  /* 0xffffffffff0d7424 */ /* 0x000fe200078e00ff */
[----:B--2---:R-:W-:-:S04]  /*14c80*/  ISETP.GE.U32.AND P0, PT, R20, UR4, PT ;  /* 0x0000000414007c0c */ /* 0x004fc8000bf06070 */
[----:B---3--:R-:W-:-:S13]  /*14c90*/  ISETP.GE.U32.AND.EX P0, PT, R24, UR5, PT, P0 ;  /* 0x0000000518007c0c */ /* 0x008fda000bf06100 */
[----:B------:R-:W-:Y:S05]  /*14ca0*/  @P0 BRA `(.L_x_520) ;  /* 0x0000000400340947 */ /* 0x000fea0003800000 */
[----:B------:R-:W0:Y:S01]  /*14cb0*/  LDC.64 R12, c[0x0][0x628] ;  /* 0x00018a00ff0c7b82 */ /* 0x000e220000000a00 */
[----:B------:R-:W-:Y:S01]  /*14cc0*/  IMAD.MOV.U32 R10, RZ, RZ, R20 ;  /* 0x000000ffff0a7224 */ /* 0x000fe200078e0014 */
[----:B------:R-:W-:-:S06]  /*14cd0*/  MOV R11, R24 ;  /* 0x00000018000b7202 */ /* 0x000fcc0000000f00 */
[----:B------:R-:W1:Y:S08]  /*14ce0*/  LDC R16, c[0x0][0x630] ;  /* 0x00018c00ff107b82 */ /* 0x000e700000000800 */
[----:B------:R-:W2:Y:S01]  /*14cf0*/  LDC.64 R18, c[0x0][0x620] ;  /* 0x00018800ff127b82 */ /* 0x000ea20000000a00 */
[----:B0-----:R-:W-:-:S04]  /*14d00*/  ISETP.NE.U32.AND P0, PT, R12, RZ, PT ;  /* 0x000000ff0c00720c */ /* 0x001fc80003f05070 */
[----:B------:R-:W-:-:S13]  /*14d10*/  ISETP.NE.AND.EX P0, PT, R13, RZ, PT, P0 ;  /* 0x000000ff0d00720c */ /* 0x000fda0003f05300 */
[----:B-12---:R-:W-:Y:S05]  /*14d20*/  @!P0 BRA `(.L_x_521) ;  /* 0x0000000000288947 */ /* 0x006fea0003800000 */
[----:B------:R-:W0:Y:S02]  /*14d30*/  LDC R6, c[0x0][0x634] ;  /* 0x00018d00ff067b82 */ /* 0x000e240000000800 */
[----:B0-----:R-:W-:-:S05]  /*14d40*/  IADD3 R11, P0, R20, R6, RZ ;  /* 0x00000006140b7210 */ /* 0x001fca0007f1e0ff */
        /* <DEDUP_REMOVED lines=8> */
.L_x_521:
[----:B------:R-:W0:Y:S01]  /*14dd0*/  LDC.64 R22, c[0x0][0x640] ;  /* 0x00019000ff167b82 */ /* 0x000e220000000a00 */
[-CC-:B------:R-:W-:Y:S02]  /*14de0*/  SHF.R.U64 R15, R10, R16.reuse, R11.reuse ;  /* 0x000000100a0f7219 */ /* 0x180fe4000000120b */
[----:B------:R-:W-:Y:S02]  /*14df0*/  SHF.R.U32.HI R6, RZ, R16, R11 ;  /* 0x00000010ff067219 */ /* 0x000fe4000001160b */
[----:B------:R-:W-:-:S03]  /*14e00*/  IADD3 R9, P0, RZ, -R15, RZ ;  /* 0x8000000fff097210 */ /* 0x000fc60007f1e0ff */
[----:B------:R-:W1:Y:S02]  /*14e10*/  LDC R10, c[0x0][0x618] ;  /* 0x00018600ff0a7b82 */ /* 0x000e640000000800 */
[----:B------:R-:W-:Y:S02]  /*14e20*/  IMAD.X R7, RZ, RZ, ~R6, P0 ;  /* 0x000000ffff077224 */ /* 0x000fe400000e0e06 */
[----:B------:R-:W-:Y:S02]  /*14e30*/  IMAD.MOV.U32 R6, RZ, RZ, R20 ;  /* 0x000000ffff067224 */ /* 0x000fe400078e0014 */
[----:B------:R-:W-:Y:S02]  /*14e40*/  IMAD R8, R7, R18, RZ ;  /* 0x0000001207087224 */ /* 0x000fe400078e02ff */
[----:B------:R-:W2:Y:S01]  /*14e50*/  LDC R16, c[0x0][0x608] ;  /* 0x00018200ff107b82 */ /* 0x000ea20000000800 */
[----:B------:R-:W-:Y:S02]  /*14e60*/  IMAD.MOV.U32 R7, RZ, RZ, R24 ;  /* 0x000000ffff077224 */ /* 0x000fe400078e0018 */
[----:B------:R-:W-:-:S02]  /*14e70*/  IMAD.MOV.U32 R24, RZ, RZ, 0x1 ;  /* 0x00000001ff187424 */ /* 0x000fc400078e00ff */
[----:B------:R-:W-:-:S03]  /*14e80*/  IMAD.WIDE.U32 R6, R9, R18, R6 ;  /* 0x0000001209067225 */ /* 0x000fc600078e0006 */
[----:B------:R-:W3:Y:S01]  /*14e90*/  LDC R21, c[0x0][0x658] ;  /* 0x00019600ff157b82 */ /* 0x000ee20000000800 */
[----:B------:R-:W-:Y:S01]  /*14ea0*/  IMAD R9, R9, R19, R8 ;  /* 0x0000001309097224 */ /* 0x000fe200078e0208 */
[----:B0-----:R-:W-:Y:S01]  /*14eb0*/  ISETP.NE.U32.AND P0, PT, R22, RZ, PT ;  /* 0x000000ff1600720c */ /* 0x001fe20003f05070 */
[----:B------:R-:W-:-:S03]  /*14ec0*/  IMAD.MOV.U32 R8, RZ, RZ, -0x1 ;  /* 0xffffffffff087424 */ /* 0x000fc600078e00ff */
[----:B------:R-:W-:Y:S02]  /*14ed0*/  IADD3 R7, R7, R9, RZ ;  /* 0x0000000907077210 */ /* 0x000fe40007ffe0ff */
[----:B------:R-:W0:Y:S01]  /*14ee0*/  LDC R18, c[0x0][0x600] ;  /* 0x00018000ff127b82 */ /* 0x000e220000000800 */
[----:B------:R-:W-:Y:S02]  /*14ef0*/  ISETP.NE.AND.EX P0, PT, R23, RZ, PT, P0 ;  /* 0x000000ff1700720c */ /* 0x000fe40003f05300 */
[-CC-:B-1----:R-:W-:Y:S02]  /*14f00*/  SHF.R.U64 R12, R6, R10.reuse, R7.reuse ;  /* 0x0000000a060c7219 */ /* 0x182fe40000001207 */
[----:B------:R-:W-:-:S03]  /*14f10*/  SHF.R.U32.HI R7, RZ, R10, R7 ;  /* 0x0000000aff077219 */ /* 0x000fc60000011607 */
[----:B------:R-:W1:Y:S01]  /*14f20*/  LDC R19, c[0x0][0x648] ;  /* 0x00019200ff137b82 */ /* 0x000e620000000800 */
[-CC-:B--2---:R-:W-:Y:S02]  /*14f30*/  SHF.R.U64 R17, R12, R16.reuse, R7.reuse ;  /* 0x000000100c117219 */ /* 0x184fe40000001207 */
[----:B------:R-:W-:-:S05]  /*14f40*/  SHF.R.U32.HI R6, RZ, R16, R7 ;  /* 0x00000010ff067219 */ /* 0x000fca0000011607 */
[----:B------:R-:W2:Y:S01]  /*14f50*/  LDC R20, c[0x0][0x638] ;  /* 0x00018e00ff147b82 */ /* 0x000ea20000000800 */
        /* <DEDUP_REMOVED lines=17> */
.L_x_522:
[----:B------:R-:W4:Y:S01]  /*15070*/  LDC R8, c[0x0][0x65c] ;  /* 0x00019700ff087b82 */ /* 0x000f220000000800 */
[----:B-1----:R-:W-:Y:S01]  /*15080*/  SHF.R.U64 R6, R6, R19, R7 ;  /* 0x0000001306067219 */ /* 0x002fe20000001207 */
[----:B------:R-:W-:Y:S01]  /*15090*/  IMAD.MOV.U32 R13, RZ, RZ, R15 ;  /* 0x000000ffff0d7224 */ /* 0x000fe200078e000f */
[----:B------:R-:W-:Y:S02]  /*150a0*/  SHF.L.U32 R24, R24, R21, RZ ;  /* 0x0000001518187219 */ /* 0x000fe400000006ff */
[----:B------:R-:W-:Y:S01]  /*150b0*/  LOP3.LUT R3, R17, R26, RZ, 0xc0, !PT ;  /* 0x0000001a11037212 */ /* 0x000fe200078ec0ff */
[----:B------:R-:W-:Y:S01]  /*150c0*/  IMAD.MOV R7, RZ, RZ, -R6 ;  /* 0x000000ffff077224 */ /* 0x000fe200078e0a06 */
[----:B0-----:R-:W-:-:S03]  /*150d0*/  IADD3 R9, R18, -0x1, RZ ;  /* 0xffffffff12097810 */ /* 0x001fc60007ffe0ff */
[----:B------:R-:W-:Y:S02]  /*150e0*/  IMAD R3, R24, R6, R3 ;  /* 0x0000000618037224 */ /* 0x000fe400078e0203 */
[----:B------:R-:W-:Y:S01]  /*150f0*/  IMAD.MOV.U32 R6, RZ, RZ, 0x1 ;  /* 0x00000001ff067424 */ /* 0x000fe200078e00ff */
[----:B----4-:R-:W-:-:S13]  /*15100*/  ISETP.NE.AND P0, PT, R8, 0x1, PT ;  /* 0x000000010800780c */ /* 0x010fda0003f05270 */
[----:B------:R-:W-:Y:S01]  /*15110*/  @P0 IMAD R4, R5, R14, R2 ;  /* 0x0000000e05040224 */ /* 0x000fe200078e0202 */
[----:B------:R-:W-:Y:S01]  /*15120*/  LOP3.LUT R5, R12, R9, RZ, 0xc0, !PT ;  /* 0x000000090c057212 */ /* 0x000fe200078ec0ff */
[----:B--2---:R-:W-:Y:S02]  /*15130*/  IMAD R2, R7, R20, R16 ;  /* 0x0000001407027224 */ /* 0x004fe400078e0210 */
[----:B---3--:R-:W-:Y:S02]  /*15140*/  IMAD R4, R3, R25, R4 ;  /* 0x0000001903047224 */ /* 0x008fe400078e0204 */
[----:B------:R-:W-:-:S05]  /*15150*/  IMAD R3, R2, R18, R5 ;  /* 0x0000001202037224 */ /* 0x000fca00078e0205 */
[----:B------:R-:W-:Y:S02]  /*15160*/  SEL R17, R3, R4, !P0 ;  /* 0x0000000403117207 */ /* 0x000fe40004000000 */
[----:B------:R-:W-:-:S07]  /*15170*/  SEL R16, R4, R3, !P0 ;  /* 0x0000000304107207 */ /* 0x000fce0004000000 */
.L_x_520:
[----:B------:R-:W-:-:S08]  /*15180*/  NOP ;  /* 0x0000000000007918 */ /* 0x000fd00000000000 */
[----:B------:R-:W0:-:S00]  /*15190*/  USETMAXREG.DEALLOC.CTAPOOL 0x28 ;  /* 0x00000028000079c8 */ /* 0x000e0000080e0500 */
[----:B0-----:R-:W-:-:S13]  /*151a0*/  ISETP.NE.AND P0, PT, R0, RZ, PT ;  /* 0x000000ff0000720c */ /* 0x001fda0003f05270 */
[----:B------:R-:W-:Y:S05]  /*151b0*/  @P0 EXIT ;  /* 0x000000000000094d */ /* 0x000fea0003800000 */
[----:B------:R-:W-:Y:S01]  /*151c0*/  LOP3.LUT P0, RZ, R6, 0xff, RZ, 0xc0, !PT ;  /* 0x000000ff06ff7812 */ /* 0x000fe2000780c0ff */
[----:B------:R-:W-:Y:S02]  /*151d0*/  IMAD.MOV.U32 R11, RZ, RZ, 0x1 ;  /* 0x00000001ff0b7424 */ /* 0x000fe400078e00ff */
[----:B------:R-:W-:-:S10]  /*151e0*/  IMAD.MOV.U32 R10, RZ, RZ, RZ ;  /* 0x000000ffff0a7224 */ /* 0x000fd400078e00ff */
[----:B------:R-:W-:Y:S05]  /*151f0*/  @!P0 BRA `(.L_x_523) ;  /* 0x0000000c00688947 */ /* 0x000fea0003800000 */
[----:B------:R-:W2:Y:S01]  /*15200*/  LDL R2, [R1+0xa8] ;  /* 0x0000a80001027983 */ /* 0x000ea20000100800 */
[----:B------:R-:W0:Y:S01]  /*15210*/  LDC R0, c[0x0][0x28c] ;  /* 0x0000a300ff007b82 */ /* 0x000e220000000800 */
[----:B------:R-:W-:Y:S01]  /*15220*/  ULDC UR5, c[0x0][0x658] ;  /* 0x0001960000057ab9 */ /* 0x000fe20000000800 */
[----:B------:R-:W-:Y:S01]  /*15230*/  UMOV UR7, 0xffffffff ;  /* 0xffffffff00077882 */ /* 0x000fe20000000000 */
[----:B------:R-:W1:Y:S01]  /*15240*/  S2R R8, SR_CgaCtaId ;  /* 0x0000000000087919 */ /* 0x000e620000008800 */
[----:B------:R-:W-:Y:S01]  /*15250*/  ULDC UR6, c[0x0][0xc] ;  /* 0x0000030000067ab9 */ /* 0x000fe20000000800 */
[----:B------:R-:W-:Y:S01]  /*15260*/  USHF.L.U32 UR8, UR7, UR5, URZ ;  /* 0x0000000507087299 */ /* 0x000fe2000800063f */
[----:B------:R-:W-:Y:S01]  /*15270*/  MOV R5, 0x1e00 ;  /* 0x00001e0000057802 */ /* 0x000fe20000000f00 */
[----:B------:R-:W-:Y:S01]  /*15280*/  UMOV UR9, 0x1 ;  /* 0x0000000100097882 */ /* 0x000fe20000000000 */
[----:B------:R-:W-:Y:S01]  /*15290*/  ULDC UR7, c[0x0][0x10] ;  /* 0x0000040000077ab9 */ /* 0x000fe20000000800 */
[----:B------:R-:W-:Y:S01]  /*152a0*/  USHF.L.U32 UR18, UR9, UR5, URZ ;  /* 0x0000000509127299 */ /* 0x000fe2000800063f */
[----:B------:R-:W-:Y:S01]  /*152b0*/  BSSY B0, `(.L_x_523) ;  /* 0x00000ce000007945 */ /* 0x000fe20003800000 */
[----:B------:R-:W-:Y:S01]  /*152c0*/  UIMAD.WIDE.U32 UR6, UR6, UR7, URZ ;  /* 0x00000007060672a5 */ /* 0x000fe2000f8e003f */
[----:B------:R-:W-:Y:S01]  /*152d0*/  IMAD.MOV.U32 R6, RZ, RZ, 0x1 ;  /* 0x00000001ff067424 */ /* 0x000fe200078e00ff */
[----:B------:R-:W-:Y:S01]  /*152e0*/  ULDC UR5, c[0x0][0x14] ;  /* 0x0000050000057ab9 */ /* 0x000fe20000000800 */
[----:B------:R-:W-:Y:S01]  /*152f0*/  IMAD.MOV.U32 R11, RZ, RZ, 0x1 ;  /* 0x00000001ff0b7424 */ /* 0x000fe200078e00ff */
[----:B------:R-:W-:Y:S01]  /*15300*/  UIMAD.WIDE.U32 UR22, UR6, UR5, URZ ;  /* 0x00000005061672a5 */ /* 0x000fe2000f8e003f */
[----:B------:R-:W-:Y:S01]  /*15310*/  IMAD.MOV.U32 R10, RZ, RZ, RZ ;  /* 0x000000ffff0a7224 */ /* 0x000fe200078e00ff */
[----:B------:R-:W-:Y:S01]  /*15320*/  UIMAD UR13, UR7, UR5, URZ ;  /* 0x00000005070d72a4 */ /* 0x000fe2000f8e023f */
[----:B------:R-:W-:Y:S01]  /*15330*/  ULDC UR4, c[0x0][0x600] ;  /* 0x0001800000047ab9 */ /* 0x000fe20000000800 */
[----:B------:R-:W-:-:S02]  /*15340*/  ULOP3.LUT UR17, URZ, UR8, URZ, 0x33, !UPT ;  /* 0x000000083f117292 */ /* 0x000fc4000f8e333f */
[----:B------:R-:W-:Y:S01]  /*15350*/  UIADD3 UR4, UR4, -0x1, URZ ;  /* 0xffffffff04047890 */ /* 0x000fe2000fffe03f */
[----:B0-----:R-:W-:Y:S01]  /*15360*/  VIADD R0, R0, 0x3f ;  /* 0x0000003f00007836 */ /* 0x001fe20000000000 */
[----:B------:R-:W-:Y:S01]  /*15370*/  UIADD3 UR13, UR23, UR13, URZ ;  /* 0x0000000d170d7290 */ /* 0x000fe2000fffe03f */
[----:B------:R-:W-:-:S03]  /*15380*/  ULDC.64 UR24, c[0x0][0x198] ;  /* 0x0000660000187ab9 */ /* 0x000fc60000000a00 */
[----:B------:R-:W-:-:S04]  /*15390*/  SHF.R.S32.HI R3, RZ, 0x1f, R0 ;  /* 0x0000001fff037819 */ /* 0x000fc80000011400 */
[----:B------:R-:W-:Y:S02]  /*153a0*/  LEA.HI R3, R3, R0, RZ, 0x6 ;  /* 0x0000000003037211 */ /* 0x000fe400078f30ff */
[----:B-1----:R-:W-:Y:S02]  /*153b0*/  LOP3.LUT R8, R8, 0x1, RZ, 0xc0, !PT ;  /* 0x0000000108087812 */ /* 0x002fe400078ec0ff */
[----:B------:R-:W-:-:S03]  /*153c0*/  SHF.R.S32.HI R7, RZ, 0x6, R3 ;  /* 0x00000006ff077819 */ /* 0x000fc60000011403 */
[----:B------:R-:W-:Y:S02]  /*153d0*/  IMAD R0, R8, R5, 0x18180 ;  /* 0x0001818008007424 */ /* 0x000fe400078e0205 */
[----:B------:R-:W-:Y:S01]  /*153e0*/  VIADD R12, R7, 0x1 ;  /* 0x00000001070c7836 */ /* 0x000fe20000000000 */
[----:B--2---:R-:W-:-:S07]  /*153f0*/  LOP3.LUT R9, R2, 0x2, RZ, 0xfc, !PT ;  /* 0x0000000202097812 */ /* 0x004fce00078efcff */
.L_x_534:
[----:B------:R-:W-:-:S03]  /*15400*/  UMOV UR5, 0xffffffff ;  /* 0xffffffff00057882 */ /* 0x000fc60000000000 */
[----:B------:R-:W-:Y:S05]  /*15410*/  BRA.DIV UR5, `(.L_x_524) ;  /* 0x00000012055c7947 */ /* 0x000fea000b800000 */
[----:B------:R-:W-:-:S13]  /*15420*/  ELECT P6, URZ, PT ;  /* 0x00000000003f782f */ /* 0x000fda00038c0000 */
.L_x_549:
[----:B------:R-:W0:Y:S01]  /*15430*/  LDC R2, c[0x0][0x28c] ;  /* 0x0000a300ff027b82 */ /* 0x000e220000000800 */
[----:B------:R-:W-:Y:S01]  /*15440*/  BSSY B1, `(.L_x_525) ;  /* 0x000003a000017945 */ /* 0x000fe20003800000 */
[----:B0-----:R-:W-:-:S13]  /*15450*/  ISETP.LT.OR P6, PT, R2, 0x1, !P6 ;  /* 0x000000010200780c */ /* 0x001fda00077c1670 */
[----:B------:R-:W-:Y:S05]  /*15460*/  @P6 BRA `(.L_x_526) ;  /* 0x0000000000dc6947 */ /* 0x000fea0003800000 */
[----:B------:R-:W-:Y:S01]  /*15470*/  IMAD R17, R17, 0x2, R8 ;  /* 0x0000000211117824 */ /* 0x000fe200078e0208 */
[----:B------:R-:W-:Y:S01]  /*15480*/  MOV R2, R12 ;  /* 0x0000000c00027202 */ /* 0x000fe20000000f00 */
[----:B------:R-:W-:Y:S02]  /*15490*/  IMAD R16, R16, 0xc0, RZ ;  /* 0x000000c010107824 */ /* 0x000fe400078e02ff */
[----:B------:R-:W-:Y:S02]  /*154a0*/  IMAD.MOV.U32 R19, RZ, RZ, RZ ;  /* 0x000000ffff137224 */ /* 0x000fe400078e00ff */
[----:B------:R-:W-:Y:S02]  /*154b0*/  IMAD.MOV.U32 R3, RZ, RZ, R11 ;  /* 0x000000ffff037224 */ /* 0x000fe400078e000b */
[----:B------:R-:W-:Y:S02]  /*154c0*/  IMAD.MOV.U32 R5, RZ, RZ, R10 ;  /* 0x000000ffff057224 */ /* 0x000fe400078e000a */
[----:B------:R-:W-:-:S07]  /*154d0*/  IMAD R17, R17, 0x78, RZ ;  /* 0x0000007811117824 */ /* 0x000fce00078e02ff */
.L_x_529:
[----:B------:R-:W0:Y:S01]  /*154e0*/  S2R R15, SR_CgaCtaId ;  /* 0x00000000000f7919 */ /* 0x000e220000008800 */
[----:B------:R-:W-:Y:S01]  /*154f0*/  MOV R4, 0x400 ;  /* 0x0000040000047802 */ /* 0x000fe20000000f00 */
[----:B------:R-:W1:Y:S03]  /*15500*/  S2R R14, SR_TID.X ;  /* 0x00000000000e7919 */ /* 0x000e660000002100 */
[----:B0-----:R-:W-:Y:S02]  /*15510*/  LEA R18, R15, R4, 0x18 ;  /* 0x000000040f127211 */ /* 0x001fe400078ec0ff */
[----:B------:R-:W-:Y:S02]  /*15520*/  SHF.L.U32 R4, R3, 0x1f, RZ ;  /* 0x0000001f03047819 */ /* 0x000fe400000006ff */
[----:B-1----:R-:W-:Y:S01]  /*15530*/  LOP3.LUT P1, RZ, R14, 0x7f, RZ, 0xc0, !PT ;  /* 0x0000007f0eff7812 */ /* 0x002fe2000782c0ff */
[----:B------:R-:W-:-:S04]  /*15540*/  IMAD R15, R5, 0x8, R18 ;  /* 0x00000008050f7824 */ /* 0x000fc800078e0212 */
[----:B------:R-:W0:Y:S08]  /*15550*/  SYNCS.PHASECHK.TRANS64.TRYWAIT P0, [R15+URZ+0x40], R4 ;  /* 0x000040040f0075a7 */ /* 0x000e30000800017f */
[----:B------:R-:W1:Y:S01]  /*15560*/  @!P1 LDC R14, c[0x0][0x500] ;  /* 0x00014000ff0e9b82 */ /* 0x000e620000000800 */
[----:B0-----:R-:W-:Y:S05]  /*15570*/  @!P0 BRA `(.L_x_527) ;  /* 0x0000001000248947 */ /* 0x001fea0003800000 */
.L_x_550:
[----:B0-----:R-:W-:Y:S01]  /*15580*/  PRMT R4, R9, 0x9910, RZ ;  /* 0x0000991009047816 */ /* 0x001fe200000000ff */
[----:B-1----:R0:W-:Y:S03]  /*15590*/  @!P1 SYNCS.ARRIVE.TRANS64 RZ, [R15+URZ], R14 ;  /* 0x0000000e0fff99a7 */ /* 0x0021e6000800003f */
[----:B------:R-:W-:-:S13]  /*155a0*/  ISETP.NE.AND P0, PT, R4, 0x2, PT ;  /* 0x000000020400780c */ /* 0x000fda0003f05270 */
[----:B0-----:R-:W-:Y:S05]  /*155b0*/  @P0 BRA `(.L_x_528) ;  /* 0x0000000000040947 */ /* 0x001fea0003800000 */
[----:B------:R-:W-:Y:S01]  /*155c0*/  BPT.TRAP 0x1 ;  /* 0x000000040000795c */ /* 0x000fe20000300000 */
.L_x_528:
[----:B------:R-:W-:Y:S01]  /*155d0*/  IMAD R4, R5, 0x3000, R18 ;  /* 0x0000300005047824 */ /* 0x000fe200078e0212 */
[----:B------:R-:W-:Y:S01]  /*155e0*/  R2UR UR19, R18 ;  /* 0x00000000121372ca */ /* 0x000fe200000e0000 */
[----:B------:R-:W-:Y:S01]  /*155f0*/  VIADD R2, R2, 0xffffffff ;  /* 0xffffffff02027836 */ /* 0x000fe20000000000 */
[----:B------:R-:W-:Y:S01]  /*15600*/  R2UR UR9, R15 ;  /* 0x000000000f0972ca */ /* 0x000fe200000e0000 */
[----:B------:R-:W-:Y:S01]  /*15610*/  UIADD3 UR6, UP0, UR24, 0xf0, URZ ;  /* 0x000000f018067890 */ /* 0x000fe2000ff1e03f */
[----:B------:R-:W-:Y:S01]  /*15620*/  R2UR UR5, R4 ;  /* 0x00000000040572ca */ /* 0x000fe200000e0000 */
[----:B------:R-:W-:Y:S01]  /*15630*/  IMAD R4, R5, 0x3c00, R0 ;  /* 0x00003c0005047824 */ /* 0x000fe200078e0200 */
[----:B------:R-:W-:Y:S01]  /*15640*/  R2UR UR11, R16 ;  /* 0x00000000100b72ca */ /* 0x000fe200000e0000 */
[----:B------:R-:W-:Y:S01]  /*15650*/  UIADD3 UR26, UP1, UR24, 0x1f0, URZ ;  /* 0x000001f0181a7890 */ /* 0x000fe2000ff3e03f */
[----:B------:R-:W-:Y:S01]  /*15660*/  R2UR UR10, R19 ;  /* 0x00000000130a72ca */ /* 0x000fe200000e0000 */
[----:B------:R-:W-:Y:S01]  /*15670*/  UIADD3.X UR7, URZ, UR25, URZ, UP0, !UPT ;  /* 0x000000193f077290 */ /* 0x000fe200087fe43f */
[----:B------:R-:W-:Y:S01]  /*15680*/  R2UR UR8, R4 ;  /* 0x00000000040872ca */ /* 0x000fe200000e0000 */
[----:B------:R-:W-:Y:S01]  /*15690*/  VIADD R5, R5, 0x1 ;  /* 0x0000000105057836 */ /* 0x000fe20000000000 */
[----:B------:R-:W-:Y:S01]  /*156a0*/  R2UR UR12, R13 ;  /* 0x000000000d0c72ca */ /* 0x000fe200000e0000 */
[----:B------:R-:W-:Y:S01]  /*156b0*/  UIADD3.X UR27, URZ, UR25, URZ, UP1, !UPT ;  /* 0x000000193f1b7290 */ /* 0x000fe20008ffe43f */
[----:B------:R-:W-:Y:S01]  /*156c0*/  R2UR UR20, R17 ;  /* 0x00000000111472ca */ /* 0x000fe200000e0000 */
[----:B------:R-:W-:Y:S01]  /*156d0*/  UMOV UR14, 0x0 ;  /* 0x00000000000e7882 */ /* 0x000fe20000000000 */
[----:B------:R-:W-:Y:S01]  /*156e0*/  ISETP.GT.AND P1, PT, R2, 0x1, PT ;  /* 0x000000010200780c */ /* 0x000fe20003f24270 */
[----:B------:R-:W-:Y:S01]  /*156f0*/  UIADD3 UR16, UR5, 0x180, URZ ;  /* 0x0000018005107890 */ /* 0x000fe2000fffe03f */
[----:B------:R-:W-:Y:S01]  /*15700*/  ISETP.NE.AND P0, PT, R5, 0x8, PT ;  /* 0x000000080500780c */ /* 0x000fe20003f05270 */
[----:B------:R-:W-:Y:S01]  /*15710*/  UMOV UR15, 0x10000000 ;  /* 0x10000000000f7882 */ /* 0x000fe20000000000 */
[----:B------:R-:W-:Y:S01]  /*15720*/  UMOV UR21, 0x30000 ;  /* 0x0003000000157882 */ /* 0x000fe20000000000 */
[----:B------:R-:W-:Y:S01]  /*15730*/  VIADD R19, R19, 0x40 ;  /* 0x0000004013137836 */ /* 0x000fe20000000000 */
[----:B------:R-:W-:Y:S01]  /*15740*/  SEL R4, RZ, 0x1, P0 ;  /* 0x00000001ff047807 */ /* 0x000fe20000000000 */
[----:B------:R-:W-:Y:S01]  /*15750*/  UIADD3 UR5, UR19, UR8, URZ ;  /* 0x0000000813057290 */ /* 0x000fe2000fffe03f */
[----:B------:R-:W-:-:S02]  /*15760*/  SEL R5, R5, RZ, P0 ;  /* 0x000000ff05057207 */ /* 0x000fc40000000000 */
[----:B------:R-:W-:Y:S01]  /*15770*/  UMOV UR8, UR16 ;  /* 0x0000001000087c82 */ /* 0x000fe20008000000 */
[----:B------:R-:W-:Y:S01]  /*15780*/  LOP3.LUT R3, R3, R4, RZ, 0x3c, !PT ;  /* 0x0000000403037212 */ /* 0x000fe200078e3cff */
[----:B------:R0:W-:Y:S02]  /*15790*/  UTMALDG.3D [UR8], [UR6], desc[UR14] ;  /* 0x00000e08060075b4 */ /* 0x0001e40008011000 */
[----:B0-----:R-:W-:Y:S01]  /*157a0*/  UMOV UR11, UR20 ;  /* 0x00000014000b7c82 */ /* 0x001fe20008000000 */
[----:B------:R-:W-:Y:S02]  /*157b0*/  UMOV UR8, UR5 ;  /* 0x0000000500087c82 */ /* 0x000fe40008000000 */
[----:B------:R0:W-:Y:S02]  /*157c0*/  UTMALDG.3D.MULTICAST [UR8], [UR26], UR21, desc[UR14] ;  /* 0x00000e081a0073b4 */ /* 0x0001e40008011815 */
[----:B0-----:R-:W-:Y:S05]  /*157d0*/  @P1 BRA `(.L_x_529) ;  /* 0xfffffffc00401947 */ /* 0x001fea000383ffff */
.L_x_526:
[----:B------:R-:W-:Y:S05]  /*157e0*/  BSYNC B1 ;  /* 0x0000000000017941 */ /* 0x000fea0003800000 */
.L_x_525:
[----:B------:R-:W2:Y:S01]  /*157f0*/  LDL.LU R21, [R1+0xac] ;  /* 0x0000ac0001157983 */ /* 0x000ea20000300800 */
[----:B------:R-:W-:Y:S01]  /*15800*/  LOP3.LUT P1, RZ, R6, 0xff, RZ, 0xc0, !PT ;  /* 0x000000ff06ff7812 */ /* 0x000fe2000782c0ff */
[----:B------:R-:W-:Y:S02]  /*15810*/  ULDC.64 UR6, c[0x0][0x650] ;  /* 0x0001940000067ab9 */ /* 0x000fe40000000a00 */
[----:B------:R-:W3:Y:S01]  /*15820*/  LDL.LU R20, [R1+0xb0] ;  /* 0x0000b00001147983 */ /* 0x000ee20000300800 */
[----:B------:R-:W-:Y:S01]  /*15830*/  IADD3 R10, R7, R10, RZ ;  /* 0x0000000a070a7210 */ /* 0x000fe20007ffe0ff */
[----:B------:R-:W-:Y:S01]  /*15840*/  BSSY B1, `(.L_x_530) ;  /* 0x0000072000017945 */ /* 0x000fe20003800000 */
[----:B------:R-:W-:Y:S01]  /*15850*/  IMAD.MOV.U32 R16, RZ, RZ, -0x1 ;  /* 0xffffffffff107424 */ /* 0x000fe200078e00ff */
[----:B------:R-:W-:Y:S01]  /*15860*/  PRMT R6, RZ, 0x7610, R6 ;  /* 0x00007610ff067816 */ /* 0x000fe20000000006 */
[----:B------:R-:W-:Y:S01]  /*15870*/  IMAD.MOV.U32 R17, RZ, RZ, -0x1 ;  /* 0xffffffffff117424 */ /* 0x000fe200078e00ff */
[----:B------:R-:W-:Y:S01]  /*15880*/  SHF.R.U32.HI R2, RZ, 0x3, R10 ;  /* 0x00000003ff027819 */ /* 0x000fe2000001160a */
[----:B------:R-:W-:Y:S01]  /*15890*/  IMAD.MOV.U32 R13, RZ, RZ, -0x1 ;  /* 0xffffffffff0d7424 */ /* 0x000fe200078e00ff */
[----:B------:R-:W-:-:S02]  /*158a0*/  ISETP.GT.U32.AND P0, PT, R10, 0x7, PT ;  /* 0x000000070a00780c */ /* 0x000fc40003f04070 */
[----:B------:R-:W0:Y:S01]  /*158b0*/  @P1 S2R R4, SR_CgaCtaId ;  /* 0x0000000000041919 */ /* 0x000e220000008800 */
[----:B------:R-:W-:Y:S02]  /*158c0*/  @P1 MOV R3, 0x400 ;  /* 0x0000040000031802 */ /* 0x000fe40000000f00 */
[----:B------:R-:W-:Y:S02]  /*158d0*/  LOP3.LUT R2, R2, 0x1, RZ, 0xc0, !PT ;  /* 0x0000000102027812 */ /* 0x000fe400078ec0ff */
[----:B------:R-:W-:Y:S02]  /*158e0*/  ISETP.LT.U32.AND P0, PT, R7, 0x8, P0 ;  /* 0x000000080700780c */ /* 0x000fe40000701070 */
[----:B------:R-:W-:Y:S02]  /*158f0*/  LOP3.LUT R10, R10, 0x7, RZ, 0xc0, !PT ;  /* 0x000000070a0a7812 */ /* 0x000fe400078ec0ff */
[----:B0-----:R-:W-:-:S04]  /*15900*/  @P1 LEA R3, R4, R3, 0x18 ;  /* 0x0000000304031211 */ /* 0x001fc800078ec0ff */
[----:B------:R0:W-:Y:S01]  /*15910*/  @P1 SYNCS.ARRIVE.TRANS64.A1T0 RZ, [R3+URZ+0x98], RZ ;  /* 0x000098ff03ff19a7 */ /* 0x0001e2000810003f */
[----:B------:R-:W-:Y:S02]  /*15920*/  ISETP.NE.U32.AND P1, PT, R2, 0x1, PT ;  /* 0x000000010200780c */ /* 0x000fe40003f25070 */
[----:B------:R-:W-:Y:S02]  /*15930*/  SEL R2, RZ, 0x1, !P0 ;  /* 0x00000001ff027807 */ /* 0x000fe40004000000 */
[----:B------:R-:W-:-:S04]  /*15940*/  ISETP.GT.U32.AND P1, PT, R7, 0x7, !P1 ;  /* 0x000000070700780c */ /* 0x000fc80004f24070 */
[----:B0-----:R-:W-:-:S04]  /*15950*/  SEL R3, RZ, 0x1, !P1 ;  /* 0x00000001ff037807 */ /* 0x001fc80004800000 */
[--C-:B------:R-:W-:Y:S02]  /*15960*/  LOP3.LUT R11, R3, R11, R2.reuse, 0x96, !PT ;  /* 0x0000000b030b7212 */ /* 0x100fe400078e9602 */
[----:B------:R-:W-:Y:S02]  /*15970*/  PRMT R2, RZ, 0x7610, R2 ;  /* 0x00007610ff027816 */ /* 0x000fe40000000002 */
[----:B---3--:R-:W-:-:S04]  /*15980*/  IADD3 R20, P2, R20, UR22, RZ ;  /* 0x0000001614147c10 */ /* 0x008fc8000ff5e0ff */
[----:B--2---:R-:W-:Y:S01]  /*15990*/  IADD3.X R21, R21, UR13, RZ, P2, !PT ;  /* 0x0000000d15157c10 */ /* 0x004fe200097fe4ff */
[----:B------:R0:W-:Y:S01]  /*159a0*/  STL [R1+0xb0], R20 ;  /* 0x0000b01401007387 */ /* 0x0001e20000100800 */
[----:B------:R-:W-:-:S03]  /*159b0*/  ISETP.GE.U32.AND P2, PT, R20, UR6, PT ;  /* 0x0000000614007c0c */ /* 0x000fc6000bf46070 */
[----:B------:R0:W-:Y:S01]  /*159c0*/  STL [R1+0xac], R21 ;  /* 0x0000ac1501007387 */ /* 0x0001e20000100800 */
[----:B------:R-:W-:-:S13]  /*159d0*/  ISETP.GE.U32.AND.EX P0, PT, R21, UR7, PT, P2 ;  /* 0x0000000715007c0c */ /* 0x000fda000bf06120 */
[----:B0-----:R-:W-:Y:S05]  /*159e0*/  @P0 BRA `(.L_x_531) ;  /* 0x00000004005c0947 */ /* 0x001fea0003800000 */
[----:B------:R-:W0:Y:S01]  /*159f0*/  S2R R14, SR_CTAID.X ;  /* 0x00000000000e7919 */ /* 0x000e220000002500 */
[----:B------:R-:W-:Y:S01]  /*15a00*/  ULDC.64 UR6, c[0x0][0x628] ;  /* 0x00018a0000067ab9 */ /* 0x000fe20000000a00 */
[----:B------:R-:W-:Y:S01]  /*15a10*/  ULDC UR8, c[0x0][0x630] ;  /* 0x00018c0000087ab9 */ /* 0x000fe20000000800 */
[----:B------:R-:W-:Y:S01]  /*15a20*/  ISETP.NE.U32.AND P0, PT, RZ, UR6, PT ;  /* 0x00000006ff007c0c */ /* 0x000fe2000bf05070 */
[----:B------:R-:W1:Y:S01]  /*15a30*/  S2R R15, SR_CTAID.Y ;  /* 0x00000000000f7919 */ /* 0x000e620000002600 */
[----:B------:R-:W-:Y:S01]  /*15a40*/  ULDC UR9, c[0x0][0x150] ;  /* 0x0000540000097ab9 */ /* 0x000fe20000000800 */
[----:B------:R-:W-:Y:S01]  /*15a50*/  IMAD.MOV.U32 R2, RZ, RZ, R20 ;  /* 0x000000ffff027224 */ /* 0x000fe200078e0014 */
[----:B------:R-:W-:Y:S01]  /*15a60*/  ISETP.NE.AND.EX P0, PT, RZ, UR7, PT, P0 ;  /* 0x00000007ff007c0c */ /* 0x000fe2000bf05300 */
[----:B------:R-:W-:Y:S01]  /*15a70*/  IMAD.MOV.U32 R3, RZ, RZ, R21 ;  /* 0x000000ffff037224 */ /* 0x000fe200078e0015 */
[----:B0-----:R-:W-:-:S11]  /*15a80*/  I2FP.F32.U32 R16, R14 ;  /* 0x0000000e00107245 */ /* 0x001fd60000201000 */
[----:B------:R-:W-:Y:S05]  /*15a90*/  @!P0 BRA `(.L_x_532) ;  /* 0x0000000000288947 */ /* 0x000fea0003800000 */
[----:B------:R-:W-:Y:S02]  /*15aa0*/  ULDC UR5, c[0x0][0x634] ;  /* 0x00018d0000057ab9 */ /* 0x000fe40000000800 */
[----:B------:R-:W-:-:S05]  /*15ab0*/  IADD3 R3, P0, R20, UR5, RZ ;  /* 0x0000000514037c10 */ /* 0x000fca000ff1e0ff */
[----:B------:R-:W-:-:S04]  /*15ac0*/  IMAD.X R13, RZ, RZ, R21, P0 ;  /* 0x000000ffff0d7224 */ /* 0x000fc800000e0615 */
[----:B------:R-:W-:-:S04]  /*15ad0*/  IMAD.WIDE.U32 R4, R13, UR6, RZ ;  /* 0x000000060d047c25 */ /* 0x000fc8000f8e00ff */
[----:B------:R-:W-:-:S04]  /*15ae0*/  IMAD.WIDE.U32 R4, P0, R3, UR7, R4 ;  /* 0x0000000703047c25 */ /* 0x000fc8000f800004 */
[----:B------:R-:W-:-:S04]  /*15af0*/  IMAD.WIDE.U32 R2, R3, UR6, RZ ;  /* 0x0000000603027c25 */ /* 0x000fc8000f8e00ff */
[----:B------:R-:W-:Y:S01]  /*15b00*/  IMAD.MOV.U32 R2, RZ, RZ, R5 ;  /* 0x000000ffff027224 */ /* 0x000fe200078e0005 */
[----:B------:R-:W-:Y:S02]  /*15b10*/  IADD3 RZ, P1, R3, R4, RZ ;  /* 0x0000000403ff7210 */ /* 0x000fe40007f3e0ff */
[----:B------:R-:W-:-:S03]  /*15b20*/  IADD3.X R3, RZ, RZ, RZ, P0, !PT ;  /* 0x000000ffff037210 */ /* 0x000fc600007fe4ff */
[----:B------:R-:W-:-:S08]  /*15b30*/  IMAD.WIDE.U32.X R2, R13, UR7, R2, P1 ;  /* 0x000000070d027c25 */ /* 0x000fd000088e0402 */
.L_x_532:
[--C-:B------:R-:W-:Y:S01]  /*15b40*/  SHF.R.U64 R13, R2, UR8, R3.reuse ;  /* 0x00000008020d7c19 */ /* 0x100fe20008001203 */
[----:B------:R-:W-:Y:S01]  /*15b50*/  ULDC.64 UR6, c[0x0][0x620] ;  /* 0x0001880000067ab9 */ /* 0x000fe20000000a00 */
[----:B------:R-:W-:Y:S01]  /*15b60*/  SHF.R.U32.HI R2, RZ, UR8, R3 ;  /* 0x00000008ff027c19 */ /* 0x000fe20008011603 */
[----:B------:R-:W-:Y:S01]  /*15b70*/  FMUL R16, R16, UR9 ;  /* 0x0000000910107c20 */ /* 0x000fe20008400000 */
[----:B------:R-:W-:Y:S01]  /*15b80*/  IADD3 R17, P0, RZ, -R13, RZ ;  /* 0x8000000dff117210 */ /* 0x000fe20007f1e0ff */
[----:B------:R-:W0:Y:S01]  /*15b90*/  LDC R19, c[0x0][0x144] ;  /* 0x00005100ff137b82 */ /* 0x000e220000000800 */
[----:B-1----:R-:W-:Y:S01]  /*15ba0*/  I2FP.F32.U32 R3, R15 ;  /* 0x0000000f00037245 */ /* 0x002fe20000201000 */
[----:B------:R-:W-:Y:S02]  /*15bb0*/  ULDC UR5, c[0x0][0x154] ;  /* 0x0000550000057ab9 */ /* 0x000fe40000000800 */
[----:B------:R-:W-:Y:S01]  /*15bc0*/  IMAD.X R2, RZ, RZ, ~R2, P0 ;  /* 0x000000ffff027224 */ /* 0x000fe200000e0e02 */
[----:B------:R-:W1:Y:S01]  /*15bd0*/  F2I.U32.TRUNC.NTZ R16, R16 ;  /* 0x0000001000107305 */ /* 0x000e62000020f000 */
[----:B------:R-:W-:Y:S01]  /*15be0*/  FMUL R4, R3, UR5 ;  /* 0x0000000503047c20 */ /* 0x000fe20008400000 */
[----:B------:R-:W-:Y:S01]  /*15bf0*/  IMAD.MOV.U32 R3, RZ, RZ, R21 ;  /* 0x000000ffff037224 */ /* 0x000fe200078e0015 */
[----:B------:R-:W2:Y:S01]  /*15c00*/  LDC R18, c[0x0][0x148] ;  /* 0x00005200ff127b82 */ /* 0x000ea20000000800 */
[----:B------:R-:W-:Y:S01]  /*15c10*/  IMAD R2, R2, UR6, RZ ;  /* 0x0000000602027c24 */ /* 0x000fe2000f8e02ff */
[----:B------:R-:W-:-:S03]  /*15c20*/  ULDC UR5, c[0x0][0x618] ;  /* 0x0001860000057ab9 */ /* 0x000fc60000000800 */
[C---:B------:R-:W-:Y:S01]  /*15c30*/  IMAD R5, R17.reuse, UR7, R2 ;  /* 0x0000000711057c24 */ /* 0x040fe2000f8e0202 */
[----:B------:R-:W3:Y:S01]  /*15c40*/  F2I.U32.TRUNC.NTZ R4, R4 ;  /* 0x0000000400047305 */ /* 0x000ee2000020f000 */
[----:B------:R-:W-:Y:S02]  /*15c50*/  IMAD.MOV.U32 R2, RZ, RZ, R20 ;  /* 0x000000ffff027224 */ /* 0x000fe400078e0014 */
[----:B------:R-:W4:Y:S02]  /*15c60*/  LDC R20, c[0x0][0x65c] ;  /* 0x00019700ff147b82 */ /* 0x000f240000000800 */
[----:B------:R-:W-:Y:S01]  /*15c70*/  IMAD.WIDE.U32 R2, R17, UR6, R2 ;  /* 0x0000000611027c25 */ /* 0x000fe2000f8e0002 */
[----:B------:R-:W-:Y:S02]  /*15c80*/  ULDC.64 UR6, c[0x0][0x640] ;  /* 0x0001900000067ab9 */ /* 0x000fe40000000a00 */
[----:B------:R-:W-:Y:S01]  /*15c90*/  ISETP.NE.U32.AND P0, PT, RZ, UR6, PT ;  /* 0x00000006ff007c0c */ /* 0x000fe2000bf05070 */
[----:B-1----:R-:W-:-:S02]  /*15ca0*/  IMAD.MOV R16, RZ, RZ, -R16 ;  /* 0x000000ffff107224 */ /* 0x002fc400078e0a10 */
[----:B------:R-:W-:Y:S01]  /*15cb0*/  IMAD.IADD R3, R3, 0x1, R5 ;  /* 0x0000000103037824 */ /* 0x000fe200078e0205 */
[----:B------:R-:W-:Y:S01]  /*15cc0*/  ISETP.NE.AND.EX P0, PT, RZ, UR7, PT, P0 ;  /* 0x00000007ff007c0c */ /* 0x000fe2000bf05300 */
[----:B0-----:R-:W-:-:S03]  /*15cd0*/  IMAD R14, R19, R16, R14 ;  /* 0x00000010130e7224 */ /* 0x001fc600078e020e */
[--C-:B------:R-:W-:Y:S02]  /*15ce0*/  SHF.R.U64 R16, R2, UR5, R3.reuse ;  /* 0x0000000502107c19 */ /* 0x100fe40008001203 */
[----:B---3--:R-:W-:Y:S02]  /*15cf0*/  IADD3 R2, -R4, RZ, RZ ;  /* 0x000000ff04027210 */ /* 0x008fe40007ffe1ff */
[----:B------:R-:W-:Y:S01]  /*15d00*/  SHF.R.U32.HI R3, RZ, UR5, R3 ;  /* 0x00000005ff037c19 */ /* 0x000fe20008011603 */
[----:B------:R-:W-:Y:S01]  /*15d10*/  ULDC UR5, c[0x0][0x608] ;  /* 0x0001820000057ab9 */ /* 0x000fe20000000800 */
[----:B----4-:R-:W-:-:S13]  /*15d20*/  ISETP.NE.AND P2, PT, R20, 0x1, PT ;  /* 0x000000011400780c */ /* 0x010fda0003f45270 */
[----:B--2---:R-:W-:Y:S01]  /*15d30*/  @P2 IMAD R14, R18, R2, R15 ;  /* 0x00000002120e2224 */ /* 0x004fe200078e020f */
[--C-:B------:R-:W-:Y:S02]  /*15d40*/  SHF.R.U64 R18, R16, UR5, R3.reuse ;  /* 0x0000000510127c19 */ /* 0x100fe40008001203 */
[----:B------:R-:W-:Y:S01]  /*15d50*/  SHF.R.U32.HI R3, RZ, UR5, R3 ;  /* 0x00000005ff037c19 */ /* 0x000fe20008011603 */
[----:B------:R-:W-:-:S03]  /*15d60*/  ULDC UR5, c[0x0][0x658] ;  /* 0x0001960000057ab9 */ /* 0x000fc60000000800 */
[--C-:B------:R-:W-:Y:S02]  /*15d70*/  SHF.R.U64 R15, R18, UR5, R3.reuse ;  /* 0x00000005120f7c19 */ /* 0x100fe40008001203 */
[----:B------:R-:W-:-:S03]  /*15d80*/  SHF.R.U32.HI R17, RZ, UR5, R3 ;  /* 0x00000005ff117c19 */ /* 0x000fc60008011603 */
[----:B------:R-:W-:Y:S02]  /*15d90*/  IMAD.MOV.U32 R4, RZ, RZ, R15 ;  /* 0x000000ffff047224 */ /* 0x000fe400078e000f */
[----:B------:R-:W-:Y:S01]  /*15da0*/  IMAD.MOV.U32 R3, RZ, RZ, R17 ;  /* 0x000000ffff037224 */ /* 0x000fe200078e0011 */
[----:B------:R-:W-:Y:S06]  /*15db0*/  @!P0 BRA `(.L_x_533) ;  /* 0x00000000002c8947 */ /* 0x000fec0003800000 */
[----:B------:R-:W-:Y:S02]  /*15dc0*/  ULDC UR5, c[0x0][0x64c] ;  /* 0x0001930000057ab9 */ /* 0x000fe40000000800 */
[----:B------:R-:W-:-:S05]  /*15dd0*/  IADD3 R3, P0, R15, UR5, RZ ;  /* 0x000000050f037c10 */ /* 0x000fca000ff1e0ff */
[----:B------:R-:W-:-:S04]  /*15de0*/  IMAD.X R17, RZ, RZ, R17, P0 ;  /* 0x000000ffff117224 */ /* 0x000fc800000e0611 */
[----:B------:R-:W-:-:S04]  /*15df0*/  IMAD.WIDE.U32 R4, R17, UR6, RZ ;  /* 0x0000000611047c25 */ /* 0x000fc8000f8e00ff */
[----:B------:R-:W-:-:S04]  /*15e00*/  IMAD.WIDE.U32 R4, P0, R3, UR7, R4 ;  /* 0x0000000703047c25 */ /* 0x000fc8000f800004 */
[----:B------:R-:W-:-:S04]  /*15e10*/  IMAD.WIDE.U32 R2, R3, UR6, RZ ;  /* 0x0000000603027c25 */ /* 0x000fc8000f8e00ff */
[----:B------:R-:W-:Y:S01]  /*15e20*/  IMAD.MOV.U32 R2, RZ, RZ, R5 ;  /* 0x000000ffff027224 */ /* 0x000fe200078e0005 */
[----:B------:R-:W-:Y:S01]  /*15e30*/  IADD3 RZ, P1, R3, R4, RZ ;  /* 0x0000000403ff7210 */ /* 0x000fe20007f3e0ff */
[----:B------:R-:W-:-:S04]  /*15e40*/  IMAD.X R3, RZ, RZ, RZ, P0 ;  /* 0x000000ffff037224 */ /* 0x000fc800000e06ff */
[----:B------:R-:W-:-:S04]  /*15e50*/  IMAD.WIDE.U32.X R2, R17, UR7, R2, P1 ;  /* 0x0000000711027c25 */ /* 0x000fc800088e0402 */
[----:B------:R-:W-:-:S07]  /*15e60*/  IMAD.MOV.U32 R4, RZ, RZ, R2 ;  /* 0x000000ffff047224 */ /* 0x000fce00078e0002 */
.L_x_533:
[----:B------:R-:W-:Y:S01]  /*15e70*/  ULDC UR5, c[0x0][0x648] ;  /* 0x0001920000057ab9 */ /* 0x000fe20000000800 */
[----:B------:R-:W-:Y:S01]  /*15e80*/  LOP3.LUT R2, R18, UR17, RZ, 0xc0, !PT ;  /* 0x0000001112027c12 */ /* 0x000fe2000f8ec0ff */
[----:B------:R-:W-:Y:S01]  /*15e90*/  ULDC UR6, c[0x0][0x610] ;  /* 0x0001840000067ab9 */ /* 0x000fe20000000800 */
[----:B------:R-:W-:Y:S01]  /*15ea0*/  SHF.R.U64 R3, R4, UR5, R3 ;  /* 0x0000000504037c19 */ /* 0x000fe20008001203 */
[----:B------:R-:W-:Y:S01]  /*15eb0*/  ULDC UR5, c[0x0][0x638] ;  /* 0x00018e0000057ab9 */ /* 0x000fe20000000800 */
[----:B------:R-:W-:Y:S02]  /*15ec0*/  LOP3.LUT R16, R16, UR4, RZ, 0xc0, !PT ;  /* 0x0000000410107c12 */ /* 0x000fe4000f8ec0ff */
[C---:B------:R-:W-:Y:S01]  /*15ed0*/  IADD3 R4, -R3.reuse, RZ, RZ ;  /* 0x000000ff03047210 */ /* 0x040fe20007ffe1ff */
[----:B------:R-:W-:Y:S02]  /*15ee0*/  IMAD R3, R3, UR18, R2 ;  /* 0x0000001203037c24 */ /* 0x000fe4000f8e0202 */
[----:B------:R-:W-:-:S02]  /*15ef0*/  IMAD.MOV.U32 R2, RZ, RZ, 0x1 ;  /* 0x00000001ff027424 */ /* 0x000fc400078e00ff */
[----:B------:R-:W-:Y:S01]  /*15f00*/  IMAD R15, R4, UR5, R15 ;  /* 0x00000005040f7c24 */ /* 0x000fe2000f8e020f */
[----:B------:R-:W-:Y:S01]  /*15f10*/  ULDC UR5, c[0x0][0x600] ;  /* 0x0001800000057ab9 */ /* 0x000fe20000000800 */
[----:B------:R-:W-:Y:S02]  /*15f20*/  IMAD R14, R3, UR6, R14 ;  /* 0x00000006030e7c24 */ /* 0x000fe4000f8e020e */
[----:B------:R-:W-:-:S05]  /*15f30*/  IMAD R15, R15, UR5, R16 ;  /* 0x000000050f0f7c24 */ /* 0x000fca000f8e0210 */
[----:B------:R-:W-:Y:S02]  /*15f40*/  SEL R17, R15, R14, !P2 ;  /* 0x0000000e0f117207 */ /* 0x000fe40005000000 */
[----:B------:R-:W-:-:S07]  /*15f50*/  SEL R16, R14, R15, !P2 ;  /* 0x0000000f0e107207 */ /* 0x000fce0005000000 */
.L_x_531:
[----:B------:R-:W-:Y:S05]  /*15f60*/  BSYNC B1 ;  /* 0x0000000000017941 */ /* 0x000fea0003800000 */
.L_x_530:
[----:B------:R-:W-:-:S13]  /*15f70*/  LOP3.LUT P0, RZ, R2, 0xff, RZ, 0xc0, !PT ;  /* 0x000000ff02ff7812 */ /* 0x000fda000780c0ff */
[----:B------:R-:W-:Y:S05]  /*15f80*/  @P0 BRA `(.L_x_534) ;  /* 0xfffffff4001c0947 */ /* 0x000fea000383ffff */
[----:B------:R-:W-:Y:S05]  /*15f90*/  BSYNC B0 ;  /* 0x0000000000007941 */ /* 0x000fea0003800000 */
.L_x_523:
[----:B------:R-:W-:-:S03]  /*15fa0*/  UMOV UR5, 0xffffffff ;  /* 0xffffffff00057882 */ /* 0x000fc60000000000 */
[----:B------:R-:W-:Y:S05]  /*15fb0*/  BRA.DIV UR5, `(.L_x_535) ;  /* 0x0000000605a87947 */ /* 0x000fea000b800000 */
[----:B------:R-:W-:-:S13]  /*15fc0*/  ELECT P6, URZ, PT ;  /* 0x00000000003f782f */ /* 0x000fda00038c0000 */
.L_x_553:
[----:B------:R-:W-:Y:S04]  /*15fd0*/  BSSY B0, `(.L_x_536) ;  /* 0x0000050000007945 */ /* 0x000fe80003800000 */
[----:B------:R-:W-:Y:S05]  /*15fe0*/  @!P6 BRA `(.L_x_537) ;  /* 0x000000040038e947 */ /* 0x000fea0003800000 */
[----:B------:R-:W2:Y:S02]  /*15ff0*/  LDL.LU R0, [R1+0xa8] ;  /* 0x0000a80001007983 */ /* 0x000ea40000300800 */
[----:B--2---:R-:W-:-:S04]  /*16000*/  LOP3.LUT R0, R0, 0x2, RZ, 0xfc, !PT ;  /* 0x0000000200007812 */ /* 0x004fc800078efcff */
[----:B------:R-:W-:-:S13]  /*16010*/  ISETP.NE.AND P0, PT, R0, 0x3, PT ;  /* 0x000000030000780c */ /* 0x000fda0003f05270 */
[----:B------:R-:W-:Y:S05]  /*16020*/  @!P0 BRA `(.L_x_538) ;  /* 0x0000000000048947 */ /* 0x000fea0003800000 */
[----:B------:R-:W-:Y:S01]  /*16030*/  BPT.TRAP 0x1 ;  /* 0x000000040000795c */ /* 0x000fe20000300000 */
.L_x_538:
[----:B------:R-:W0:Y:S01]  /*16040*/  S2R R3, SR_CgaCtaId ;  /* 0x0000000000037919 */ /* 0x000e220000008800 */
[----:B------:R-:W-:Y:S02]  /*16050*/  MOV R0, 0x400 ;  /* 0x0000040000007802 */ /* 0x000fe40000000f00 */
[----:B------:R-:W-:Y:S02]  /*16060*/  SHF.L.U32 R2, R11, 0x1f, RZ ;  /* 0x0000001f0b027819 */ /* 0x000fe400000006ff */
[----:B0-----:R-:W-:-:S05]  /*16070*/  LEA R3, R3, R0, 0x18 ;  /* 0x0000000003037211 */ /* 0x001fca00078ec0ff */
[----:B------:R-:W-:-:S04]  /*16080*/  VIADD R3, R3, 0x40 ;  /* 0x0000004003037836 */ /* 0x000fc80000000000 */
[C---:B------:R-:W-:Y:S02]  /*16090*/  IMAD R5, R10.reuse, 0x8, R3 ;  /* 0x000000080a057824 */ /* 0x040fe400078e0203 */
[----:B------:R-:W-:Y:S02]  /*160a0*/  VIADD R10, R10, 0x1 ;  /* 0x000000010a0a7836 */ /* 0x000fe40000000000 */
[----:B------:R-:W0:Y:S03]  /*160b0*/  SYNCS.PHASECHK.TRANS64.TRYWAIT P0, [R5+URZ], R2 ;  /* 0x00000002050075a7 */ /* 0x000e26000800017f */
[----:B------:R-:W-:-:S04]  /*160c0*/  ISETP.NE.AND P1, PT, R10, 0x8, PT ;  /* 0x000000080a00780c */ /* 0x000fc80003f25270 */
[----:B------:R-:W-:Y:S02]  /*160d0*/  SEL R0, RZ, 0x1, P1 ;  /* 0x00000001ff007807 */ /* 0x000fe40000800000 */
[----:B------:R-:W-:Y:S02]  /*160e0*/  SEL R10, R10, RZ, P1 ;  /* 0x000000ff0a0a7207 */ /* 0x000fe40000800000 */
[----:B------:R-:W-:-:S03]  /*160f0*/  LOP3.LUT R11, R11, R0, RZ, 0x3c, !PT ;  /* 0x000000000b0b7212 */ /* 0x000fc600078e3cff */
[----:B------:R-:W-:Y:S01]  /*16100*/  IMAD R7, R10, 0x8, R3 ;  /* 0x000000080a077824 */ /* 0x000fe200078e0203 */
[----:B------:R-:W-:Y:S01]  /*16110*/  SHF.L.U32 R4, R11, 0x1f, RZ ;  /* 0x0000001f0b047819 */ /* 0x000fe200000006ff */
[----:B0-----:R-:W-:Y:S06]  /*16120*/  @!P0 BRA `(.L_x_539) ;  /* 0x00000004006c8947 */ /* 0x001fec0003800000 */
.L_x_554:
[----:B------:R-:W1:Y:S01]  /*16130*/  SYNCS.PHASECHK.TRANS64.TRYWAIT P0, [R7+URZ], R4 ;  /* 0x00000004070075a7 */ /* 0x000e62000800017f */
[----:B------:R-:W-:-:S05]  /*16140*/  VIADD R0, R10, 0x1 ;  /* 0x000000010a007836 */ /* 0x000fca0000000000 */
[----:B------:R-:W-:-:S04]  /*16150*/  ISETP.NE.AND P1, PT, R0, 0x8, PT ;  /* 0x000000080000780c */ /* 0x000fc80003f25270 */
[----:B0-----:R-:W-:Y:S02]  /*16160*/  SEL R2, RZ, 0x1, P1 ;  /* 0x00000001ff027807 */ /* 0x001fe40000800000 */
[----:B------:R-:W-:Y:S02]  /*16170*/  SEL R0, R0, RZ, P1 ;  /* 0x000000ff00007207 */ /* 0x000fe40000800000 */
[----:B------:R-:W-:Y:S02]  /*16180*/  LOP3.LUT R11, R11, R2, RZ, 0x3c, !PT ;  /* 0x000000020b0b7212 */ /* 0x000fe400078e3cff */
[----:B------:R-:W-:Y:S02]  /*16190*/  LEA R6, R0, R3, 0x3 ;  /* 0x0000000300067211 */ /* 0x000fe400078e18ff */
[----:B------:R-:W-:Y:S01]  /*161a0*/  SHF.L.U32 R5, R11, 0x1f, RZ ;  /* 0x0000001f0b057819 */ /* 0x000fe200000006ff */
[----:B-1----:R-:W-:Y:S06]  /*161b0*/  @!P0 BRA `(.L_x_540) ;  /* 0x00000004005c8947 */ /* 0x002fec0003800000 */
.L_x_555:
[----:B------:R-:W1:Y:S01]  /*161c0*/  SYNCS.PHASECHK.TRANS64.TRYWAIT P0, [R6+URZ], R5 ;  /* 0x00000005060075a7 */ /* 0x000e62000800017f */
[----:B------:R-:W-:-:S05]  /*161d0*/  VIADD R0, R0, 0x1 ;  /* 0x0000000100007836 */ /* 0x000fca0000000000 */
[----:B------:R-:W-:-:S04]  /*161e0*/  ISETP.NE.AND P1, PT, R0, 0x8, PT ;  /* 0x000000080000780c */ /* 0x000fc80003f25270 */
[----:B------:R-:W-:Y:S02]  /*161f0*/  SEL R2, RZ, 0x1, P1 ;  /* 0x00000001ff027807 */ /* 0x000fe40000800000 */
[----:B------:R-:W-:Y:S02]  /*16200*/  SEL R0, R0, RZ, P1 ;  /* 0x000000ff00007207 */ /* 0x000fe40000800000 */
[----:B------:R-:W-:-:S03]  /*16210*/  LOP3.LUT R11, R11, R2, RZ, 0x3c, !PT ;  /* 0x000000020b0b7212 */ /* 0x000fc600078e3cff */
[----:B0-----:R-:W-:Y:S01]  /*16220*/  IMAD R7, R0, 0x8, R3 ;  /* 0x0000000800077824 */ /* 0x001fe200078e0203 */
[----:B------:R-:W-:Y:S01]  /*16230*/  SHF.L.U32 R4, R11, 0x1f, RZ ;  /* 0x0000001f0b047819 */ /* 0x000fe200000006ff */
[----:B-1----:R-:W-:Y:S06]  /*16240*/  @!P0 BRA `(.L_x_541) ;  /* 0x00000004004c8947 */ /* 0x002fec0003800000 */
.L_x_556:
        /* <DEDUP_REMOVED lines=9> */
.L_x_557:
        /* <DEDUP_REMOVED lines=9> */
.L_x_558:
[----:B------:R-:W1:Y:S01]  /*16370*/  SYNCS.PHASECHK.TRANS64.TRYWAIT P0, [R7+URZ], R4 ;  /* 0x00000004070075a7 */ /* 0x000e62000800017f */
[----:B------:R-:W-:-:S04]  /*16380*/  IADD3 R0, R0, 0x1, RZ ;  /* 0x0000000100007810 */ /* 0x000fc80007ffe0ff */
[----:B------:R-:W-:-:S04]  /*16390*/  ISETP.NE.AND P1, PT, R0, 0x8, PT ;  /* 0x000000080000780c */ /* 0x000fc80003f25270 */
[----:B------:R-:W-:Y:S02]  /*163a0*/  SEL R2, RZ, 0x1, P1 ;  /* 0x00000001ff027807 */ /* 0x000fe40000800000 */
[----:B------:R-:W-:Y:S02]  /*163b0*/  SEL R0, R0, RZ, P1 ;  /* 0x000000ff00007207 */ /* 0x000fe40000800000 */
[----:B------:R-:W-:-:S03]  /*163c0*/  LOP3.LUT R11, R11, R2, RZ, 0x3c, !PT ;  /* 0x000000020b0b7212 */ /* 0x000fc600078e3cff */
[----:B0-----:R-:W-:Y:S01]  /*163d0*/  IMAD R6, R0, 0x8, R3 ;  /* 0x0000000800067824 */ /* 0x001fe200078e0203 */
[----:B------:R-:W-:Y:S01]  /*163e0*/  SHF.L.U32 R5, R11, 0x1f, RZ ;  /* 0x0000001f0b057819 */ /* 0x000fe200000006ff */
[----:B-1----:R-:W-:Y:S06]  /*163f0*/  @!P0 BRA `(.L_x_544) ;  /* 0x00000004001c8947 */ /* 0x002fec0003800000 */
.L_x_559:
[----:B------:R-:W1:Y:S01]  /*16400*/  SYNCS.PHASECHK.TRANS64.TRYWAIT P0, [R6+URZ], R5 ;  /* 0x00000005060075a7 */ /* 0x000e62000800017f */
[----:B------:R-:W-:-:S05]  /*16410*/  VIADD R0, R0, 0x1 ;  /* 0x0000000100007836 */ /* 0x000fca0000000000 */
[----:B------:R-:W-:-:S04]  /*16420*/  ISETP.NE.AND P1, PT, R0, 0x8, PT ;  /* 0x000000080000780c */ /* 0x000fc80003f25270 */
[----:B------:R-:W-:Y:S02]  /*16430*/  SEL R2, RZ, 0x1, P1 ;  /* 0x00000001ff027807 */ /* 0x000fe40000800000 */
[----:B------:R-:W-:Y:S02]  /*16440*/  SEL R0, R0, RZ, P1 ;  /* 0x000000ff00007207 */ /* 0x000fe40000800000 */
[----:B------:R-:W-:Y:S01]  /*16450*/  LOP3.LUT R2, R11, R2, RZ, 0x3c, !PT ;  /* 0x000000020b027212 */ /* 0x000fe200078e3cff */
[----:B-1----:R-:W-:Y:S06]  /*16460*/  @!P0 BRA `(.L_x_545) ;  /* 0x0000000400148947 */ /* 0x002fec0003800000 */
.L_x_560:
[----:B------:R-:W-:Y:S01]  /*16470*/  IMAD R3, R0, 0x8, R3 ;  /* 0x0000000800037824 */ /* 0x000fe200078e0203 */
[----:B------:R-:W-:-:S07]  /*16480*/  SHF.L.U32 R0, R2, 0x1f, RZ ;  /* 0x0000001f02007819 */ /* 0x000fce00000006ff */
.L_x_546:
[----:B--2---:R2:W3:Y:S02]  /*16490*/  SYNCS.PHASECHK.TRANS64.TRYWAIT P0, [R3+URZ], R0 ;  /* 0x00000000030075a7 */ /* 0x0044e4000800017f */
[----:B---3--:R-:W-:Y:S05]  /*164a0*/  @!P0 NANOSLEEP.SYNCS 0x989680 ;  /* 0x009896800000895d */ /* 0x008fea0003900000 */
[----:B------:R-:W3:Y:S02]  /*164b0*/  @!P0 SYNCS.PHASECHK.TRANS64 P0, [R3+URZ], R0 ;  /* 0x00000000030085a7 */ /* 0x000ee4000800007f */
[----:B---3--:R-:W-:Y:S05]  /*164c0*/  @!P0 BRA `(.L_x_546) ;  /* 0xfffffffc00f08947 */ /* 0x008fea000383ffff */
.L_x_537:
[----:B------:R-:W-:Y:S05]  /*164d0*/  BSYNC B0 ;  /* 0x0000000000007941 */ /* 0x000fea0003800000 */
.L_x_536:
[----:B------:R-:W-:Y:S05]  /*164e0*/  EXIT ;  /* 0x000000000000794d */ /* 0x000fea0003800000 */
.L_x_22:
[----:B--2---:R2:W3:Y:S02]  /*164f0*/  SYNCS.PHASECHK.TRANS64.TRYWAIT P1, [R3+URZ], R2 ;  /* 0x00000002030075a7 */ /* 0x0044e4000802017f */
[----:B---3--:R-:W-:Y:S05]  /*16500*/  @!P1 NANOSLEEP.SYNCS 0x989680 ;  /* 0x009896800000995d */ /* 0x008fea0003900000 */
[----:B------:R-:W3:Y:S02]  /*16510*/  @!P1 SYNCS.PHASECHK.TRANS64 P1, [R3+URZ], R2 ;  /* 0x00000002030095a7 */ /* 0x000ee4000802007f */
[----:B---3--:R-:W-:Y:S05]  /*16520*/  @!P1 BRA `(.L_x_22) ;  /* 0xfffffffc00f09947 */ /* 0x008fea000383ffff */
[----:B------:R-:W-:Y:S05]  /*16530*/  BRA `(.L_x_21) ;  /* 0xfffffeb000947947 */ /* 0x000fea000383ffff */
.L_x_27:
[----:B--2---:R2:W3:Y:S02]  /*16540*/  SYNCS.PHASECHK.TRANS64.TRYWAIT P1, [R5+URZ], R6 ;  /* 0x00000006050075a7 */ /* 0x0044e4000802017f */
[----:B---3--:R-:W-:Y:S05]  /*16550*/  @!P1 NANOSLEEP.SYNCS 0x989680 ;  /* 0x009896800000995d */ /* 0x008fea0003900000 */
[----:B------:R-:W3:Y:S02]  /*16560*/  @!P1 SYNCS.PHASECHK.TRANS64 P1, [R5+URZ], R6 ;  /* 0x00000006050095a7 */ /* 0x000ee4000802007f */
[----:B---3--:R-:W-:Y:S05]  /*16570*/  @!P1 BRA `(.L_x_27) ;  /* 0xfffffffc00f09947 */ /* 0x008fea000383ffff */
[----:B------:R-:W-:Y:S05]  /*16580*/  BRA `(.L_x_26) ;  /* 0xfffffed8003c7947 */ /* 0x000fea000383ffff */
.L_x_524:
[----:B------:R-:W-:Y:S01]  /*16590*/  BSSY B1, `(.L_x_547) ;  /* 0x0000006000017945 */ /* 0x000fe20003800000 */
[----:B------:R-:W-:-:S07]  /*165a0*/  IMAD.MOV.U32 R15, RZ, RZ, -0x1 ;  /* 0xffffffffff0f7424 */ /* 0x000fce00078e00ff */
[----:B------:R-:W-:Y:S05]  /*165b0*/  WARPSYNC.COLLECTIVE R15, `(.L_x_548) ;  /* 0x000000000f0c7348 */ /* 0x000fea0003c00000 */
[----:B------:R-:W-:Y:S02]  /*165c0*/  ELECT P6, UR62, PT ;  /* 0x00000000003e782f */ /* 0x000fe400038c0000 */
[----:B------:R-:W-:Y:S01]  /*165d0*/  MOV R14, UR62 ;  /* 0x0000003e000e7c02 */ /* 0x000fe20008000f00 */
[----:B------:R-:W-:Y:S10]  /*165e0*/  ENDCOLLECTIVE ;  /* 0x000000000000791b */ /* 0x000ff40003800000 */
.L_x_548:
[----:B------:R-:W-:Y:S05]  /*165f0*/  BSYNC B1 ;  /* 0x0000000000017941 */ /* 0x000fea0003800000 */
.L_x_547:
[----:B------:R-:W-:Y:S05]  /*16600*/  BRA `(.L_x_549) ;  /* 0xffffffec00887947 */ /* 0x000fea000383ffff */
.L_x_527:
[----:B0-----:R0:W2:Y:S02]  /*16610*/  SYNCS.PHASECHK.TRANS64.TRYWAIT P0, [R15+URZ+0x40], R4 ;  /* 0x000040040f0075a7 */ /* 0x0010a4000800017f */
[----:B--2---:R-:W-:Y:S05]  /*16620*/  @!P0 NANOSLEEP.SYNCS 0x989680 ;  /* 0x009896800000895d */ /* 0x004fea0003900000 */
[----:B------:R-:W2:Y:S02]  /*16630*/  @!P0 SYNCS.PHASECHK.TRANS64 P0, [R15+URZ+0x40], R4 ;  /* 0x000040040f0085a7 */ /* 0x000ea4000800007f */
[----:B--2---:R-:W-:Y:S05]  /*16640*/  @!P0 BRA `(.L_x_527) ;  /* 0xfffffffc00f08947 */ /* 0x004fea000383ffff */
[----:B------:R-:W-:Y:S05]  /*16650*/  BRA `(.L_x_550) ;  /* 0xffffffec00c87947 */ /* 0x000fea000383ffff */
.L_x_535:
[----:B------:R-:W-:Y:S01]  /*16660*/  BSSY B0, `(.L_x_551) ;  /* 0x0000006000007945 */ /* 0x000fe20003800000 */
[----:B------:R-:W-:-:S07]  /*16670*/  IMAD.MOV.U32 R15, RZ, RZ, -0x1 ;  /* 0xffffffffff0f7424 */ /* 0x000fce00078e00ff */
[----:B------:R-:W-:Y:S05]  /*16680*/  WARPSYNC.COLLECTIVE R15, `(.L_x_552) ;  /* 0x000000000f0c7348 */ /* 0x000fea0003c00000 */
[----:B------:R-:W-:Y:S02]  /*16690*/  ELECT P6, UR62, PT ;  /* 0x00000000003e782f */ /* 0x000fe400038c0000 */
[----:B------:R-:W-:Y:S01]  /*166a0*/  MOV R14, UR62 ;  /* 0x0000003e000e7c02 */ /* 0x000fe20008000f00 */
[----:B------:R-:W-:Y:S10]  /*166b0*/  ENDCOLLECTIVE ;  /* 0x000000000000791b */ /* 0x000ff40003800000 */
.L_x_552:
[----:B------:R-:W-:Y:S05]  /*166c0*/  BSYNC B0 ;  /* 0x0000000000007941 */ /* 0x000fea0003800000 */
.L_x_551:
[----:B------:R-:W-:Y:S05]  /*166d0*/  BRA `(.L_x_553) ;  /* 0xfffffff8003c7947 */ /* 0x000fea000383ffff */
.L_x_539:
[----:B0-----:R0:W1:Y:S02]  /*166e0*/  SYNCS.PHASECHK.TRANS64.TRYWAIT P0, [R5+URZ], R2 ;  /* 0x00000002050075a7 */ /* 0x001064000800017f */
[----:B-1----:R-:W-:Y:S05]  /*166f0*/  @!P0 NANOSLEEP.SYNCS 0x989680 ;  /* 0x009896800000895d */ /* 0x002fea0003900000 */
[----:B------:R-:W1:Y:S02]  /*16700*/  @!P0 SYNCS.PHASECHK.TRANS64 P0, [R5+URZ], R2 ;  /* 0x00000002050085a7 */ /* 0x000e64000800007f */
[----:B-1----:R-:W-:Y:S05]  /*16710*/  @!P0 BRA `(.L_x_539) ;  /* 0xfffffffc00f08947 */ /* 0x002fea000383ffff */
[----:B------:R-:W-:Y:S05]  /*16720*/  BRA `(.L_x_554) ;  /* 0xfffffff800807947 */ /* 0x000fea000383ffff */
.L_x_540:
[----:B0-----:R0:W1:Y:S02]  /*16730*/  SYNCS.PHASECHK.TRANS64.TRYWAIT P0, [R7+URZ], R4 ;  /* 0x00000004070075a7 */ /* 0x001064000800017f */
[----:B-1----:R-:W-:Y:S05]  /*16740*/  @!P0 NANOSLEEP.SYNCS 0x989680 ;  /* 0x009896800000895d */ /* 0x002fea0003900000 */
[----:B------:R-:W1:Y:S02]  /*16750*/  @!P0 SYNCS.PHASECHK.TRANS64 P0, [R7+URZ], R4 ;  /* 0x00000004070085a7 */ /* 0x000e64000800007f */
[----:B-1----:R-:W-:Y:S05]  /*16760*/  @!P0 BRA `(.L_x_540) ;  /* 0xfffffffc00f08947 */ /* 0x002fea000383ffff */
[----:B------:R-:W-:Y:S05]  /*16770*/  BRA `(.L_x_555) ;  /* 0xfffffff800907947 */ /* 0x000fea000383ffff */
.L_x_541:
[----:B0-----:R0:W1:Y:S02]  /*16780*/  SYNCS.PHASECHK.TRANS64.TRYWAIT P0, [R6+URZ], R5 ;  /* 0x00000005060075a7 */ /* 0x001064000800017f */
[----:B-1----:R-:W-:Y:S05]  /*16790*/  @!P0 NANOSLEEP.SYNCS 0x989680 ;  /* 0x009896800000895d */ /* 0x002fea0003900000 */
[----:B------:R-:W1:Y:S02]  /*167a0*/  @!P0 SYNCS.PHASECHK.TRANS64 P0, [R6+URZ], R5 ;  /* 0x00000005060085a7 */ /* 0x000e64000800007f */
[----:B-1----:R-:W-:Y:S05]  /*167b0*/  @!P0 BRA `(.L_x_541) ;  /* 0xfffffffc00f08947 */ /* 0x002fea000383ffff */
[----:B------:R-:W-:Y:S05]  /*167c0*/  BRA `(.L_x_556) ;  /* 0xfffffff800a07947 */ /* 0x000fea000383ffff */
.L_x_542:
[----:B0-----:R0:W1:Y:S02]  /*167d0*/  SYNCS.PHASECHK.TRANS64.TRYWAIT P0, [R7+URZ], R4 ;  /* 0x00000004070075a7 */ /* 0x001064000800017f */
[----:B-1----:R-:W-:Y:S05]  /*167e0*/  @!P0 NANOSLEEP.SYNCS 0x989680 ;  /* 0x009896800000895d */ /* 0x002fea0003900000 */
[----:B------:R-:W1:Y:S02]  /*167f0*/  @!P0 SYNCS.PHASECHK.TRANS64 P0, [R7+URZ], R4 ;  /* 0x00000004070085a7 */ /* 0x000e64000800007f */
[----:B-1----:R-:W-:Y:S05]  /*16800*/  @!P0 BRA `(.L_x_542) ;  /* 0xfffffffc00f08947 */ /* 0x002fea000383ffff */
[----:B------:R-:W-:Y:S05]  /*16810*/  BRA `(.L_x_557) ;  /* 0xfffffff800b07947 */ /* 0x000fea000383ffff */
.L_x_543:
[----:B0-----:R0:W1:Y:S02]  /*16820*/  SYNCS.PHASECHK.TRANS64.TRYWAIT P0, [R6+URZ], R5 ;  /* 0x00000005060075a7 */ /* 0x001064000800017f */
[----:B-1----:R-:W-:Y:S05]  /*16830*/  @!P0 NANOSLEEP.SYNCS 0x989680 ;  /* 0x009896800000895d */ /* 0x002fea0003900000 */
[----:B------:R-:W1:Y:S02]  /*16840*/  @!P0 SYNCS.PHASECHK.TRANS64 P0, [R6+URZ], R5 ;  /* 0x00000005060085a7 */ /* 0x000e64000800007f */
[----:B-1----:R-:W-:Y:S05]  /*16850*/  @!P0 BRA `(.L_x_543) ;  /* 0xfffffffc00f08947 */ /* 0x002fea000383ffff */
[----:B------:R-:W-:Y:S05]  /*16860*/  BRA `(.L_x_558) ;  /* 0xfffffff800c07947 */ /* 0x000fea000383ffff */
.L_x_544:
[----:B0-----:R0:W1:Y:S02]  /*16870*/  SYNCS.PHASECHK.TRANS64.TRYWAIT P0, [R7+URZ], R4 ;  /* 0x00000004070075a7 */ /* 0x001064000800017f */
[----:B-1----:R-:W-:Y:S05]  /*16880*/  @!P0 NANOSLEEP.SYNCS 0x989680 ;  /* 0x009896800000895d */ /* 0x002fea0003900000 */
[----:B------:R-:W1:Y:S02]  /*16890*/  @!P0 SYNCS.PHASECHK.TRANS64 P0, [R7+URZ], R4 ;  /* 0x00000004070085a7 */ /* 0x000e64000800007f */
[----:B-1----:R-:W-:Y:S05]  /*168a0*/  @!P0 BRA `(.L_x_544) ;  /* 0xfffffffc00f08947 */ /* 0x002fea000383ffff */
[----:B------:R-:W-:Y:S05]  /*168b0*/  BRA `(.L_x_559) ;  /* 0xfffffff800d07947 */ /* 0x000fea000383ffff */
.L_x_545:
[----:B-1----:R1:W2:Y:S02]  /*168c0*/  SYNCS.PHASECHK.TRANS64.TRYWAIT P0, [R6+URZ], R5 ;  /* 0x00000005060075a7 */ /* 0x0022a4000800017f */
[----:B--2---:R-:W-:Y:S05]  /*168d0*/  @!P0 NANOSLEEP.SYNCS 0x989680 ;  /* 0x009896800000895d */ /* 0x004fea0003900000 */
[----:B------:R-:W2:Y:S02]  /*168e0*/  @!P0 SYNCS.PHASECHK.TRANS64 P0, [R6+URZ], R5 ;  /* 0x00000005060085a7 */ /* 0x000ea4000800007f */
[----:B--2---:R-:W-:Y:S05]  /*168f0*/  @!P0 BRA `(.L_x_545) ;  /* 0xfffffffc00f08947 */ /* 0x004fea000383ffff */
[----:B------:R-:W-:Y:S05]  /*16900*/  BRA `(.L_x_560) ;  /* 0xfffffff800d87947 */ /* 0x000fea000383ffff */
.L_x_561:
[----:B------:R-:W-:-:S00]  /*16910*/  BRA `(.L_x_561) ;  /* 0xfffffffc00fc7947 */ /* 0x000fc0000383ffff */
[----:B------:R-:W-:-:S00]  /*16920*/  NOP ;  /* 0x0000000000007918 */ /* 0x000fc00000000000 */
        /* <DEDUP_REMOVED lines=13> */
.L_x_562:


//--------------------- .nv.global.init           --------------------------
	.section	.nv.global.init,"aw",@progbits
.nv.global.init:
	.type		$str$22,@object
	.size		$str$22,($str$23 - $str$22)
$str$22:
        /*0000*/ 	.byte	0x6b, 0x5f, 0x74, 0x69, 0x6c, 0x65, 0x5f, 0x63, 0x6f, 0x75, 0x6e, 0x74, 0x20, 0x3e, 0x3d, 0x20
        /*0010*/ 	.byte	0x31, 0x00
	.type		$str$23,@object
	.size		$str$23,(__unnamed_1 - $str$23)
$str$23:
        /*0012*/ 	.byte	0x2f, 0x74, 0x6d, 0x70, 0x2f, 0x63, 0x75, 0x74, 0x6c, 0x61, 0x73, 0x73, 0x5f, 0x73, 0x77, 0x65
        /*0022*/ 	.byte	0x65, 0x70, 0x5f, 0x73, 0x72, 0x63, 0x2f, 0x69, 0x6e, 0x63, 0x6c, 0x75, 0x64, 0x65, 0x2f, 0x63
        /*0032*/ 	.byte	0x75, 0x74, 0x6c, 0x61, 0x73, 0x73, 0x2f, 0x67, 0x65, 0x6d, 0x6d, 0x2f, 0x63, 0x6f, 0x6c, 0x6c
        /*0042*/ 	.byte	0x65, 0x63, 0x74, 0x69, 0x76, 0x65, 0x2f, 0x73, 0x6d, 0x39, 0x30, 0x5f, 0x6d, 0x6d, 0x61, 0x5f
        /*0052*/ 	.byte	0x74, 0x6d, 0x61, 0x5f, 0x67, 0x6d, 0x6d, 0x61, 0x5f, 0x73, 0x73, 0x5f, 0x77, 0x61, 0x72, 0x70
        /*0062*/ 	.byte	0x73, 0x70, 0x65, 0x63, 0x69, 0x61, 0x6c, 0x69, 0x7a, 0x65, 0x64, 0x2e, 0x68, 0x70, 0x70, 0x00
	.type		__unnamed_1,@object
	.size		__unnamed_1,(.L_0 - __unnamed_1)
__unnamed_1:
        /* <DEDUP_REMOVED lines=173> */
        /*0b42*/ 	.byte	0x69, 0x64, 0x65, 0x6e, 0x74, 0x69, 0x74, 0x79, 0x5d, 0x00
.L_0:


//--------------------- .nv.shared._ZN7cutlass13device_kernelINS_4gemm6kernel13GemmUniversalIN4cute5tupleIJiiiiEEENS1_10collective13CollectiveMmaINS1_34MainloopSm90TmaGmmaWarpSpecializedILi8ENS5_IJNS4_1CILi2EEENSA_ILi1EEESC_EEENS1_35KernelTmaWarpSpecializedCooperativeEEENS5_IJNSA_ILi192EEENSA_ILi240EEENSA_ILi64EEEEEEaNS5_IJlSC_lEEEaSK_NS4_8TiledMMAINS4_8MMA_AtomIJNS4_4SM904GMMA26MMA_64x16x32_S32S8S8_SS_TNEEEENS4_6LayoutISD_NS5_IJSC_NSA_ILi0EEESS_EEEEENS5_IJNS4_10UnderscoreESV_SV_EEEEENS4_13SM90_TMA_LOADENS4_14ComposedLayoutINS4_7SwizzleILi2ELi4ELi3EEENS4_18smem_ptr_flag_bitsILi8EEENSR_INS5_IJNSA_ILi8EEESI_EEENS5_IJSI_SC_EEEEEEEvNS4_8identityENS4_23SM90_TMA_LOAD_MULTICASTES18_vS19_EENS_8epilogue10collective6detail29Sm90TmaWarpSpecializedAdapterINS1D_15DefaultEpilogueIaSK_SK_NS1C_6thread17LinearCombinationIaLi1EiiLNS1H_9ScaleType4KindE0ELNS_15FloatRoundStyleE2EaEENS1_15EpilogueDefaultEEEEEvvEEEEvNT_6ParamsE --------------------------
	.section	.nv.shared._ZN7cutlass13device_kernelINS_4gemm6kernel13GemmUniversalIN4cute5tupleIJiiiiEEENS1_10collective13CollectiveMmaINS1_34MainloopSm90TmaGmmaWarpSpecializedILi8ENS5_IJNS4_1CILi2EEENSA_ILi1EEESC_EEENS1_35KernelTmaWarpSpecializedCooperativeEEENS5_IJNSA_ILi192EEENSA_ILi240EEENSA_ILi64EEEEEEaNS5_IJlSC_lEEEaSK_NS4_8TiledMMAINS4_8MMA_AtomIJNS4_4SM904GMMA26MMA_64x16x32_S32S8S8_SS_TNEEEENS4_6LayoutISD_NS5_IJSC_NSA_ILi0EEESS_EEEEENS5_IJNS4_10UnderscoreESV_SV_EEEEENS4_13SM90_TMA_LOADENS4_14ComposedLayoutINS4_7SwizzleILi2ELi4ELi3EEENS4_18smem_ptr_flag_bitsILi8EEENSR_INS5_IJNSA_ILi8EEESI_EEENS5_IJSI_SC_EEEEEEEvNS4_8identityENS4_23SM90_TMA_LOAD_MULTICASTES18_vS19_EENS_8epilogue10collective6detail29Sm90TmaWarpSpecializedAdapterINS1D_15DefaultEpilogueIaSK_SK_NS1C_6thread17LinearCombinationIaLi1EiiLNS1H_9ScaleType4KindE0ELNS_15FloatRoundStyleE2EaEENS1_15EpilogueDefaultEEEEEvvEEEEvNT_6ParamsE,"aw",@nobits
	.sectionflags	@""
	.align	16
	.zero		1024


//--------------------- .nv.shared.reserved.0     --------------------------
	.section	.nv.shared.reserved.0,"aw",@nobits
	.weak		__nv_reservedSMEM_offset_0_alias
	.size		__nv_reservedSMEM_offset_0_alias, 0, 0
	.other		__nv_reservedSMEM_offset_0_alias,@"STO_CUDA_RESERVED_SHARED STV_DEFAULT"
__nv_reservedSMEM_offset_0_alias:
	.zero		0


//--------------------- .nv.global                --------------------------
	.section	.nv.global,"aw",@nobits
.nv.global:
	.type		_ZN39_INTERNAL_11faa9d9_4_k_cu_c7d575d4_89764cute1_E,@object
	.size		_ZN39_INTERNAL_11faa9d9_4_k_cu_c7d575d4_89764cute1_E,(_ZN39_INTERNAL_11faa9d9_4_k_cu_c7d575d4_89764cuda3std3__45__cpo6cbeginE - _ZN39_INTERNAL_11faa9d9_4_k_cu_c7d575d4_89764cute1_E)
_ZN39_INTERNAL_11faa9d9_4_k_cu_c7d575d4_89764cute1_E:
	.zero		1
	.type		_ZN39_INTERNAL_11faa9d9_4_k_cu_c7d575d4_89764cuda3std3__45__cpo6cbeginE,@object
	.size		_ZN39_INTERNAL_11faa9d9_4_k_cu_c7d575d4_89764cuda3std3__45__cpo6cbeginE,(_ZN39_INTERNAL_11faa9d9_4_k_cu_c7d575d4_89764cuda3std3__48in_placeE - _ZN39_INTERNAL_11faa9d9_4_k_cu_c7d575d4_89764cuda3std3__45__cpo6cbeginE)
_ZN39_INTERNAL_11faa9d9_4_k_cu_c7d575d4_89764cuda3std3__45__cpo6cbeginE:
	.zero		1
	.type		_ZN39_INTERNAL_11faa9d9_4_k_cu_c7d575d4_89764cuda3std3__48in_placeE,@object
	.size		_ZN39_INTERNAL_11faa9d9_4_k_cu_c7d575d4_89764cuda3std3__48in_placeE,(_ZN39_INTERNAL_11faa9d9_4_k_cu_c7d575d4_89764cuda3std6ranges3__45__cpo9iter_moveE - _ZN39_INTERNAL_11faa9d9_4_k_cu_c7d575d4_89764cuda3std3__48in_placeE)
_ZN39_INTERNAL_11faa9d9_4_k_cu_c7d575d4_89764cuda3std3__48in_placeE:
	.zero		1
	.type		_ZN39_INTERNAL_11faa9d9_4_k_cu_c7d575d4_89764cuda3std6ranges3__45__cpo9iter_moveE,@object
	.size		_ZN39_INTERNAL_11faa9d9_4_k_cu_c7d575d4_89764cuda3std6ranges3__45__cpo9iter_moveE,(_ZN39_INTERNAL_11faa9d9_4_k_cu_c7d575d4_89764cuda3std3__45__cpo5beginE - _ZN39_INTERNAL_11faa9d9_4_k_cu_c7d575d4_89764cuda3std6ranges3__45__cpo9iter_moveE)
_ZN39_INTERNAL_11faa9d9_4_k_cu_c7d575d4_89764cuda3std6ranges3__45__cpo9iter_moveE:
	.zero		1
	.type		_ZN39_INTERNAL_11faa9d9_4_k_cu_c7d575d4_89764cuda3std3__45__cpo5beginE,@object
	.size		_ZN39_INTERNAL_11faa9d9_4_k_cu_c7d575d4_89764cuda3std3__45__cpo5beginE,(_ZN39_INTERNAL_11faa9d9_4_k_cu_c7d575d4_89764cuda3std3__441_GLOBAL__N__11faa9d9_4_k_cu_c7d575d4_89766ignoreE - _ZN39_INTERNAL_11faa9d9_4_k_cu_c7d575d4_89764cuda3std3__45__cpo5beginE)
_ZN39_INTERNAL_11faa9d9_4_k_cu_c7d575d4_89764cuda3std3__45__cpo5beginE:
	.zero		1
	.type		_ZN39_INTERNAL_11faa9d9_4_k_cu_c7d575d4_89764cuda3std3__441_GLOBAL__N__11faa9d9_4_k_cu_c7d575d4_89766ignoreE,@object
	.size		_ZN39_INTERNAL_11faa9d9_4_k_cu_c7d575d4_89764cuda3std3__441_GLOBAL__N__11faa9d9_4_k_cu_c7d575d4_89766ignoreE,(_ZN39_INTERNAL_11faa9d9_4_k_cu_c7d575d4_89764cute7productE - _ZN39_INTERNAL_11faa9d9_4_k_cu_c7d575d4_89764cuda3std3__441_GLOBAL__N__11faa9d9_4_k_cu_c7d575d4_89766ignoreE)
_ZN39_INTERNAL_11faa9d9_4_k_cu_c7d575d4_89764cuda3std3__441_GLOBAL__N__11faa9d9_4_k_cu_c7d575d4_89766ignoreE:
	.zero		1
	.type		_ZN39_INTERNAL_11faa9d9_4_k_cu_c7d575d4_89764cute7productE,@object
	.size		_ZN39_INTERNAL_11faa9d9_4_k_cu_c7d575d4_89764cute7productE,(_ZN39_INTERNAL_11faa9d9_4_k_cu_c7d575d4_89764cuda3std3__45__cpo3endE - _ZN39_INTERNAL_11faa9d9_4_k_cu_c7d575d4_89764cute7productE)
_ZN39_INTERNAL_11faa9d9_4_k_cu_c7d575d4_89764cute7productE:
	.zero		1
	.type		_ZN39_INTERNAL_11faa9d9_4_k_cu_c7d575d4_89764cuda3std3__45__cpo3endE,@object
	.size		_ZN39_INTERNAL_11faa9d9_4_k_cu_c7d575d4_89764cuda3std3__45__cpo3endE,(_ZN39_INTERNAL_11faa9d9_4_k_cu_c7d575d4_89764cuda3std3__419piecewise_constructE - _ZN39_INTERNAL_11faa9d9_4_k_cu_c7d575d4_89764cuda3std3__45__cpo3endE)
_ZN39_INTERNAL_11faa9d9_4_k_cu_c7d575d4_89764cuda3std3__45__cpo3endE:
	.zero		1
	.type		_ZN39_INTERNAL_11faa9d9_4_k_cu_c7d575d4_89764cuda3std3__419piecewise_constructE,@object
	.size		_ZN39_INTERNAL_11faa9d9_4_k_cu_c7d575d4_89764cuda3std3__419piecewise_constructE,(_ZN39_INTERNAL_11faa9d9_4_k_cu_c7d575d4_89764cuda3std3__45__cpo4cendE - _ZN39_INTERNAL_11faa9d9_4_k_cu_c7d575d4_89764cuda3std3__419piecewise_constructE)
_ZN39_INTERNAL_11faa9d9_4_k_cu_c7d575d4_89764cuda3std3__419piecewise_constructE:
	.zero		1
	.type		_ZN39_INTERNAL_11faa9d9_4_k_cu_c7d575d4_89764cuda3std3__45__cpo4cendE,@object
	.size		_ZN39_INTERNAL_11faa9d9_4_k_cu_c7d575d4_89764cuda3std3__45__cpo4cendE,(_ZN39_INTERNAL_11faa9d9_4_k_cu_c7d575d4_89764cuda3std6ranges3__45__cpo4swapE - _ZN39_INTERNAL_11faa9d9_4_k_cu_c7d575d4_89764cuda3std3__45__cpo4cendE)
_ZN39_INTERNAL_11faa9d9_4_k_cu_c7d575d4_89764cuda3std3__45__cpo4cendE:
	.zero		1
	.type		_ZN39_INTERNAL_11faa9d9_4_k_cu_c7d575d4_89764cuda3std6ranges3__45__cpo4swapE,@object
	.size		_ZN39_INTERNAL_11faa9d9_4_k_cu_c7d575d4_89764cuda3std6ranges3__45__cpo4swapE,(.L_8 - _ZN39_INTERNAL_11faa9d9_4_k_cu_c7d575d4_89764cuda3std6ranges3__45__cpo4swapE)
_ZN39_INTERNAL_11faa9d9_4_k_cu_c7d575d4_89764cuda3std6ranges3__45__cpo4swapE:
	.zero		1
.L_8:


//--------------------- .nv.constant0._ZN7cutlass13device_kernelINS_4gemm6kernel13GemmUniversalIN4cute5tupleIJiiiiEEENS1_10collective13CollectiveMmaINS1_34MainloopSm90TmaGmmaWarpSpecializedILi8ENS5_IJNS4_1CILi2EEENSA_ILi1EEESC_EEENS1_35KernelTmaWarpSpecializedCooperativeEEENS5_IJNSA_ILi192EEENSA_ILi240EEENSA_ILi64EEEEEEaNS5_IJlSC_lEEEaSK_NS4_8TiledMMAINS4_8MMA_AtomIJNS4_4SM904GMMA26MMA_64x16x32_S32S8S8_SS_TNEEEENS4_6LayoutISD_NS5_IJSC_NSA_ILi0EEESS_EEEEENS5_IJNS4_10UnderscoreESV_SV_EEEEENS4_13SM90_TMA_LOADENS4_14ComposedLayoutINS4_7SwizzleILi2ELi4ELi3EEENS4_18smem_ptr_flag_bitsILi8EEENSR_INS5_IJNSA_ILi8EEESI_EEENS5_IJSI_SC_EEEEEEEvNS4_8identityENS4_23SM90_TMA_LOAD_MULTICASTES18_vS19_EENS_8epilogue10collective6detail29Sm90TmaWarpSpecializedAdapterINS1D_15DefaultEpilogueIaSK_SK_NS1C_6thread17LinearCombinationIaLi1EiiLNS1H_9ScaleType4KindE0ELNS_15FloatRoundStyleE2EaEENS1_15EpilogueDefaultEEEEEvvEEEEvNT_6ParamsE --------------------------
	.section	.nv.constant0._ZN7cutlass13device_kernelINS_4gemm6kernel13GemmUniversalIN4cute5tupleIJiiiiEEENS1_10collective13CollectiveMmaINS1_34MainloopSm90TmaGmmaWarpSpecializedILi8ENS5_IJNS4_1CILi2EEENSA_ILi1EEESC_EEENS1_35KernelTmaWarpSpecializedCooperativeEEENS5_IJNSA_ILi192EEENSA_ILi240EEENSA_ILi64EEEEEEaNS5_IJlSC_lEEEaSK_NS4_8TiledMMAINS4_8MMA_AtomIJNS4_4SM904GMMA26MMA_64x16x32_S32S8S8_SS_TNEEEENS4_6LayoutISD_NS5_IJSC_NSA_ILi0EEESS_EEEEENS5_IJNS4_10UnderscoreESV_SV_EEEEENS4_13SM90_TMA_LOADENS4_14ComposedLayoutINS4_7SwizzleILi2ELi4ELi3EEENS4_18smem_ptr_flag_bitsILi8EEENSR_INS5_IJNSA_ILi8EEESI_EEENS5_IJSI_SC_EEEEEEEvNS4_8identityENS4_23SM90_TMA_LOAD_MULTICASTES18_vS19_EENS_8epilogue10collective6detail29Sm90TmaWarpSpecializedAdapterINS1D_15DefaultEpilogueIaSK_SK_NS1C_6thread17LinearCombinationIaLi1EiiLNS1H_9ScaleType4KindE0ELNS_15FloatRoundStyleE2EaEENS1_15EpilogueDefaultEEEEEvvEEEEvNT_6ParamsE,"a",@progbits
	.sectionflags	@""
	.align	4
.nv.constant0._ZN7cutlass13device_kernelINS_4gemm6kernel13GemmUniversalIN4cute5tupleIJiiiiEEENS1_10collective13CollectiveMmaINS1_34MainloopSm90TmaGmmaWarpSpecializedILi8ENS5_IJNS4_1CILi2EEENSA_ILi1EEESC_EEENS1_35KernelTmaWarpSpecializedCooperativeEEENS5_IJNSA_ILi192EEENSA_ILi240EEENSA_ILi64EEEEEEaNS5_IJlSC_lEEEaSK_NS4_8TiledMMAINS4_8MMA_AtomIJNS4_4SM904GMMA26MMA_64x16x32_S32S8S8_SS_TNEEEENS4_6LayoutISD_NS5_IJSC_NSA_ILi0EEESS_EEEEENS5_IJNS4_10UnderscoreESV_SV_EEEEENS4_13SM90_TMA_LOADENS4_14ComposedLayoutINS4_7SwizzleILi2ELi4ELi3EEENS4_18smem_ptr_flag_bitsILi8EEENSR_INS5_IJNSA_ILi8EEESI_EEENS5_IJSI_SC_EEEEEEEvNS4_8identityENS4_23SM90_TMA_LOAD_MULTICASTES18_vS19_EENS_8epilogue10collective6detail29Sm90TmaWarpSpecializedAdapterINS1D_15DefaultEpilogueIaSK_SK_NS1C_6thread17LinearCombinationIaLi1EiiLNS1H_9ScaleType4KindE0ELNS_15FloatRoundStyleE2EaEENS1_15EpilogueDefaultEEEEEvvEEEEvNT_6ParamsE:
	.zero		1664


//--------------------- SYMBOLS --------------------------

	.type		.nv.reservedSmem.offset0,@object
	.size		.nv.reservedSmem.offset0,0x4
	.type		__assertfail,@function
